	.target	sm_90a

	.elftype	@"ET_EXEC"


//--------------------- .note.nv.tkinfo           --------------------------
	.section	.note.nv.tkinfo,"",@"SHT_NOTE"
	.sectionflags	@"SHF_NOTE_NV_TKINFO"
	.tkinfo
        /*0018*/ 	.word	0x00000002
        /*0030*/ 	.string	""
        /*0030*/ 	.string	"ptxas"
        /*0030*/ 	.string	"Cuda compilation tools, release 13.0, V13.0.88"
        /*0030*/ 	.string	"Build cuda_13.0.r13.0/compiler.36424714_0"
        /*0030*/ 	.string	"-arch sm_90a -m 64 "



//--------------------- .note.nv.cuinfo           --------------------------
	.section	.note.nv.cuinfo,"",@"SHT_NOTE"
	.sectionflags	@"SHF_NOTE_NV_CUINFO"
        /*0018*/ 	.short	0x0002
        /*001a*/ 	.short	0x005a
        /*001c*/ 	.short	0x0082
	.zero		2


//--------------------- .nv.info                  --------------------------
	.section	.nv.info,"",@"SHT_CUDA_INFO"
	.align	4


	//----- nvinfo : EIATTR_REGCOUNT
	.align		4
        /*0000*/ 	.byte	0x04, 0x2f
        /*0002*/ 	.short	(.L_12 - .L_11)
	.align		4
.L_11:
        /*0004*/ 	.word	index@(_ZN7cutlass13device_kernelINS_4gemm6kernel13GemmUniversalIN4cute5tupleIJiiiiEEENS1_10collective13CollectiveMmaINS1_37MainloopSm90TmaGmmaWarpSpecializedFP8ILi5ENS5_IJNS4_1CILi2EEESB_NSA_ILi1EEEEEENS1_32KernelTmaWarpSpecializedPingpongEEENS5_IJNSA_ILi64EEENSA_ILi256EEENSA_ILi32EEEEEENS_12float_e5m2_tENS5_IJlSC_lEEESK_SL_NS4_8TiledMMAINS4_8MMA_AtomIJNS4_4SM904GMMA31MMA_64x256x32_F32E5M2E5M2_SS_TNILNSP_7ScaleInE1ELSR_1EEEEEENS4_6LayoutINS5_IJSC_SC_SC_EEENS5_IJNSA_ILi0EEESW_SW_EEEEENS5_IJNS4_10UnderscoreESZ_SZ_EEEEENS4_23SM90_TMA_LOAD_MULTICASTENS4_14ComposedLayoutINS4_7SwizzleILi1ELi4ELi3EEENS4_18smem_ptr_flag_bitsILi8EEENSU_INS5_IJNSA_ILi8EEESI_EEENS5_IJSI_SC_EEEEEEEvNS4_8identityES12_S1C_vS1D_EENS_8epilogue10collective6detail29Sm90TmaWarpSpecializedAdapterINS1G_15DefaultEpilogueISK_SL_SL_NS1F_6thread17LinearCombinationISK_Li1EffLNS1K_9ScaleType4KindE0ELNS_15FloatRoundStyleE2ESK_EENS1_15EpilogueDefaultEEEEEvvEEEEvNT_6ParamsE)
        /*0008*/ 	.word	0x000000a8


	//----- nvinfo : EIATTR_FRAME_SIZE
	.align		4
.L_12:
        /*000c*/ 	.byte	0x04, 0x11
        /*000e*/ 	.short	(.L_14 - .L_13)
	.align		4
.L_13:
        /*0010*/ 	.word	index@(_ZN7cutlass13device_kernelINS_4gemm6kernel13GemmUniversalIN4cute5tupleIJiiiiEEENS1_10collective13CollectiveMmaINS1_37MainloopSm90TmaGmmaWarpSpecializedFP8ILi5ENS5_IJNS4_1CILi2EEESB_NSA_ILi1EEEEEENS1_32KernelTmaWarpSpecializedPingpongEEENS5_IJNSA_ILi64EEENSA_ILi256EEENSA_ILi32EEEEEENS_12float_e5m2_tENS5_IJlSC_lEEESK_SL_NS4_8TiledMMAINS4_8MMA_AtomIJNS4_4SM904GMMA31MMA_64x256x32_F32E5M2E5M2_SS_TNILNSP_7ScaleInE1ELSR_1EEEEEENS4_6LayoutINS5_IJSC_SC_SC_EEENS5_IJNSA_ILi0EEESW_SW_EEEEENS5_IJNS4_10UnderscoreESZ_SZ_EEEEENS4_23SM90_TMA_LOAD_MULTICASTENS4_14ComposedLayoutINS4_7SwizzleILi1ELi4ELi3EEENS4_18smem_ptr_flag_bitsILi8EEENSU_INS5_IJNSA_ILi8EEESI_EEENS5_IJSI_SC_EEEEEEEvNS4_8identityES12_S1C_vS1D_EENS_8epilogue10collective6detail29Sm90TmaWarpSpecializedAdapterINS1G_15DefaultEpilogueISK_SL_SL_NS1F_6thread17LinearCombinationISK_Li1EffLNS1K_9ScaleType4KindE0ELNS_15FloatRoundStyleE2ESK_EENS1_15EpilogueDefaultEEEEEvvEEEEvNT_6ParamsE)
        /*0014*/ 	.word	0x00000118


	//----- nvinfo : EIATTR_MIN_STACK_SIZE
	.align		4
.L_14:
        /*0018*/ 	.byte	0x04, 0x12
        /*001a*/ 	.short	(.L_16 - .L_15)
	.align		4
.L_15:
        /*001c*/ 	.word	index@(_ZN7cutlass13device_kernelINS_4gemm6kernel13GemmUniversalIN4cute5tupleIJiiiiEEENS1_10collective13CollectiveMmaINS1_37MainloopSm90TmaGmmaWarpSpecializedFP8ILi5ENS5_IJNS4_1CILi2EEESB_NSA_ILi1EEEEEENS1_32KernelTmaWarpSpecializedPingpongEEENS5_IJNSA_ILi64EEENSA_ILi256EEENSA_ILi32EEEEEENS_12float_e5m2_tENS5_IJlSC_lEEESK_SL_NS4_8TiledMMAINS4_8MMA_AtomIJNS4_4SM904GMMA31MMA_64x256x32_F32E5M2E5M2_SS_TNILNSP_7ScaleInE1ELSR_1EEEEEENS4_6LayoutINS5_IJSC_SC_SC_EEENS5_IJNSA_ILi0EEESW_SW_EEEEENS5_IJNS4_10UnderscoreESZ_SZ_EEEEENS4_23SM90_TMA_LOAD_MULTICASTENS4_14ComposedLayoutINS4_7SwizzleILi1ELi4ELi3EEENS4_18smem_ptr_flag_bitsILi8EEENSU_INS5_IJNSA_ILi8EEESI_EEENS5_IJSI_SC_EEEEEEEvNS4_8identityES12_S1C_vS1D_EENS_8epilogue10collective6detail29Sm90TmaWarpSpecializedAdapterINS1G_15DefaultEpilogueISK_SL_SL_NS1F_6thread17LinearCombinationISK_Li1EffLNS1K_9ScaleType4KindE0ELNS_15FloatRoundStyleE2ESK_EENS1_15EpilogueDefaultEEEEEvvEEEEvNT_6ParamsE)
        /*0020*/ 	.word	0x00000118
.L_16:


//--------------------- .nv.compat                --------------------------
	.section	.nv.compat,"",@"SHT_CUDA_COMPAT_INFO"
	.align	4
        /*0000*/ 	.byte	0x02, 0x09, 0x01, 0x00, 0x02, 0x02, 0x04, 0x00, 0x02, 0x05, 0x05, 0x00, 0x03, 0x07, 0x01, 0x01
        /*0010*/ 	.byte	0x02, 0x03, 0x01, 0x00, 0x02, 0x06, 0x01, 0x00, 0x04, 0x0b, 0x08, 0x00, 0x00, 0x00, 0x00, 0x00
        /*0020*/ 	.byte	0x00, 0x00, 0x00, 0x00


//--------------------- .nv.info._ZN7cutlass13device_kernelINS_4gemm6kernel13GemmUniversalIN4cute5tupleIJiiiiEEENS1_10collective13CollectiveMmaINS1_37MainloopSm90TmaGmmaWarpSpecializedFP8ILi5ENS5_IJNS4_1CILi2EEESB_NSA_ILi1EEEEEENS1_32KernelTmaWarpSpecializedPingpongEEENS5_IJNSA_ILi64EEENSA_ILi256EEENSA_ILi32EEEEEENS_12float_e5m2_tENS5_IJlSC_lEEESK_SL_NS4_8TiledMMAINS4_8MMA_AtomIJNS4_4SM904GMMA31MMA_64x256x32_F32E5M2E5M2_SS_TNILNSP_7ScaleInE1ELSR_1EEEEEENS4_6LayoutINS5_IJSC_SC_SC_EEENS5_IJNSA_ILi0EEESW_SW_EEEEENS5_IJNS4_10UnderscoreESZ_SZ_EEEEENS4_23SM90_TMA_LOAD_MULTICASTENS4_14ComposedLayoutINS4_7SwizzleILi1ELi4ELi3EEENS4_18smem_ptr_flag_bitsILi8EEENSU_INS5_IJNSA_ILi8EEESI_EEENS5_IJSI_SC_EEEEEEEvNS4_8identityES12_S1C_vS1D_EENS_8epilogue10collective6detail29Sm90TmaWarpSpecializedAdapterINS1G_15DefaultEpilogueISK_SL_SL_NS1F_6thread17LinearCombinationISK_Li1EffLNS1K_9ScaleType4KindE0ELNS_15FloatRoundStyleE2ESK_EENS1_15EpilogueDefaultEEEEEvvEEEEvNT_6ParamsE --------------------------
	.section	.nv.info._ZN7cutlass13device_kernelINS_4gemm6kernel13GemmUniversalIN4cute5tupleIJiiiiEEENS1_10collective13CollectiveMmaINS1_37MainloopSm90TmaGmmaWarpSpecializedFP8ILi5ENS5_IJNS4_1CILi2EEESB_NSA_ILi1EEEEEENS1_32KernelTmaWarpSpecializedPingpongEEENS5_IJNSA_ILi64EEENSA_ILi256EEENSA_ILi32EEEEEENS_12float_e5m2_tENS5_IJlSC_lEEESK_SL_NS4_8TiledMMAINS4_8MMA_AtomIJNS4_4SM904GMMA31MMA_64x256x32_F32E5M2E5M2_SS_TNILNSP_7ScaleInE1ELSR_1EEEEEENS4_6LayoutINS5_IJSC_SC_SC_EEENS5_IJNSA_ILi0EEESW_SW_EEEEENS5_IJNS4_10UnderscoreESZ_SZ_EEEEENS4_23SM90_TMA_LOAD_MULTICASTENS4_14ComposedLayoutINS4_7SwizzleILi1ELi4ELi3EEENS4_18smem_ptr_flag_bitsILi8EEENSU_INS5_IJNSA_ILi8EEESI_EEENS5_IJSI_SC_EEEEEEEvNS4_8identityES12_S1C_vS1D_EENS_8epilogue10collective6detail29Sm90TmaWarpSpecializedAdapterINS1G_15DefaultEpilogueISK_SL_SL_NS1F_6thread17LinearCombinationISK_Li1EffLNS1K_9ScaleType4KindE0ELNS_15FloatRoundStyleE2ESK_EENS1_15EpilogueDefaultEEEEEvvEEEEvNT_6ParamsE,"",@"SHT_CUDA_INFO"
	.sectionflags	@""
	.align	4


	//----- nvinfo : EIATTR_CUDA_API_VERSION
	.align		4
        /*0000*/ 	.byte	0x04, 0x37
        /*0002*/ 	.short	(.L_18 - .L_17)
.L_17:
        /*0004*/ 	.word	0x00000082


	//----- nvinfo : EIATTR_KPARAM_INFO
	.align		4
.L_18:
        /*0008*/ 	.byte	0x04, 0x17
        /*000a*/ 	.short	(.L_20 - .L_19)
.L_19:
        /*000c*/ 	.word	0x00000000
        /*0010*/ 	.short	0x0000
        /*0012*/ 	.short	0x0070
        /*0014*/ 	.byte	0x00, 0xf0, 0x01, 0x10


	//----- nvinfo : EIATTR_SPARSE_MMA_MASK
	.align		4
.L_20:
        /*0018*/ 	.byte	0x03, 0x50
        /*001a*/ 	.short	0x0000


	//----- nvinfo : EIATTR_MAXREG_COUNT
	.align		4
        /*001c*/ 	.byte	0x03, 0x1b
        /*001e*/ 	.short	0x00a8


	//----- nvinfo : EIATTR_NUM_BARRIERS
	.align		4
        /*0020*/ 	.byte	0x02, 0x4c
        /*0022*/ 	.byte	0x01
	.zero		1


	//----- nvinfo : EIATTR_ANNOTATIONS
	.align		4
        /*0024*/ 	.byte	0x04, 0x55
        /*0026*/ 	.short	(.L_22 - .L_21)


	//   ....[0]....
.L_21:
        /*0028*/ 	.word	0x00000001
        /*002c*/ 	.byte	0x40, 0x07, 0x00, 0x00, 0x01, 0x00, 0x00, 0x00, 0x30, 0x09, 0x00, 0x00, 0x01, 0x00, 0x00, 0x00
        /* <DEDUP_REMOVED lines=212> */
        /*0d7c*/ 	.byte	0x20, 0x04, 0x01, 0x00


	//----- nvinfo : EIATTR_MERCURY_ISA_VERSION
	.align		4
.L_22:
        /*0d80*/ 	.byte	0x03, 0x5f
        /*0d82*/ 	.short	0x0101


	//----- nvinfo : EIATTR_INT_WARP_WIDE_INSTR_OFFSETS
	.align		4
        /*0d84*/ 	.byte	0x04, 0x31
        /*0d86*/ 	.short	(.L_24 - .L_23)


	//   ....[0]....
.L_23:
        /*0d88*/ 	.word	0x000005c0


	//   ....[1]....
        /*0d8c*/ 	.word	0x00000640


	//   ....[2]....
        /*0d90*/ 	.word	0x00000650


	//   ....[3]....
        /*0d94*/ 	.word	0x00000680


	//   ....[4]....
        /*0d98*/ 	.word	0x000006c0


	//   ....[5]....
        /*0d9c*/ 	.word	0x000006f0


	//   ....[6]....
        /*0da0*/ 	.word	0x00000800


	//   ....[7]....
        /*0da4*/ 	.word	0x00000820


	//   ....[8]....
        /*0da8*/ 	.word	0x00005620


	//----- nvinfo : EIATTR_COOP_GROUP_MASK_REGIDS
	.align		4
.L_24:
        /*0dac*/ 	.byte	0x04, 0x29
        /*0dae*/ 	.short	(.L_26 - .L_25)


	//   ....[0]....
.L_25:
        /*0db0*/ 	.word	0xffffffff


	//   ....[1]....
        /*0db4*/ 	.word	0xffffffff


	//   ....[2]....
        /*0db8*/ 	.word	0xffffffff


	//   ....[3]....
        /*0dbc*/ 	.word	0xffffffff


	//   ....[4]....
        /*0dc0*/ 	.word	0xffffffff


	//   ....[5]....
        /*0dc4*/ 	.word	0xffffffff


	//   ....[6]....
        /*0dc8*/ 	.word	0xffffffff


	//----- nvinfo : EIATTR_COOP_GROUP_INSTR_OFFSETS
	.align		4
.L_26:
        /*0dcc*/ 	.byte	0x04, 0x28
        /*0dce*/ 	.short	(.L_28 - .L_27)


	//   ....[0]....
.L_27:
        /*0dd0*/ 	.word	0x00000070


	//   ....[1]....
        /*0dd4*/ 	.word	0x00000090


	//   ....[2]....
        /*0dd8*/ 	.word	0x00000190


	//   ....[3]....
        /*0ddc*/ 	.word	0x000003d0


	//   ....[4]....
        /*0de0*/ 	.word	0x00000410


	//   ....[5]....
        /*0de4*/ 	.word	0x00000510


	//   ....[6]....
        /*0de8*/ 	.word	0x000009c0


	//----- nvinfo : EIATTR_REG_RECONFIG
	.align		4
.L_28:
        /*0dec*/ 	.byte	0x01, 0x54
	.zero		2


	//----- nvinfo : EIATTR_MBARRIER_INSTR_OFFSETS
	.align		4
        /*0df0*/ 	.byte	0x04, 0x39
        /*0df2*/ 	.short	(.L_30 - .L_29)


	//   ....[0]....
.L_29:
        /*0df4*/ 	.word	0x00000310
        /*0df8*/ 	.word	0x000000ff
        /*0dfc*/ 	.word	0x00000000
        /*0e00*/ 	.short	0x0100
        /*0e02*/ 	.byte	0x07
	.zero		1


	//   ....[1]....
        /*0e04*/ 	.word	0x00000320
        /*0e08*/ 	.word	0x000000ff
        /*0e0c*/ 	.word	0x00000028
        /*0e10*/ 	.short	0x0100
        /*0e12*/ 	.byte	0x07
	.zero		1


	//   ....[2]....
        /*0e14*/ 	.word	0x00000330
        /*0e18*/ 	.word	0x000000ff
        /*0e1c*/ 	.word	0x00000008
        /*0e20*/ 	.short	0x0100
        /*0e22*/ 	.byte	0x07
	.zero		1


	//   ....[3]....
        /*0e24*/ 	.word	0x00000340
        /*0e28*/ 	.word	0x000000ff
        /*0e2c*/ 	.word	0x00000030
        /*0e30*/ 	.short	0x0100
        /*0e32*/ 	.byte	0x07
	.zero		1


	//   ....[4]....
        /*0e34*/ 	.word	0x00000350
        /*0e38*/ 	.word	0x000000ff
        /*0e3c*/ 	.word	0x00000010
        /*0e40*/ 	.short	0x0100
        /*0e42*/ 	.byte	0x07
	.zero		1


	//   ....[5]....
        /*0e44*/ 	.word	0x00000360
        /*0e48*/ 	.word	0x000000ff
        /*0e4c*/ 	.word	0x00000038
        /*0e50*/ 	.short	0x0100
        /*0e52*/ 	.byte	0x07
	.zero		1


	//   ....[6]....
        /*0e54*/ 	.word	0x00000370
        /*0e58*/ 	.word	0x000000ff
        /*0e5c*/ 	.word	0x00000018
        /*0e60*/ 	.short	0x0100
        /*0e62*/ 	.byte	0x07
	.zero		1


	//   ....[7]....
        /*0e64*/ 	.word	0x00000380
        /*0e68*/ 	.word	0x000000ff
        /*0e6c*/ 	.word	0x00000040
        /*0e70*/ 	.short	0x0100
        /*0e72*/ 	.byte	0x07
	.zero		1


	//   ....[8]....
        /*0e74*/ 	.word	0x00000390
        /*0e78*/ 	.word	0x000000ff
        /*0e7c*/ 	.word	0x00000020
        /*0e80*/ 	.short	0x0100
        /*0e82*/ 	.byte	0x07
	.zero		1


	//   ....[9]....
        /*0e84*/ 	.word	0x000003a0
        /*0e88*/ 	.word	0x000000ff
        /*0e8c*/ 	.word	0x00000048
        /*0e90*/ 	.short	0x0100
        /*0e92*/ 	.byte	0x07
	.zero		1


	//   ....[10]....
        /*0e94*/ 	.word	0x00000860
        /*0e98*/ 	.word	0x000000ff
        /*0e9c*/ 	.word	0x00000080
        /*0ea0*/ 	.short	0x0100
        /*0ea2*/ 	.byte	0x07
	.zero		1


	//   ....[11]....
        /*0ea4*/ 	.word	0x00000900
        /*0ea8*/ 	.word	0x000000ff
        /*0eac*/ 	.word	0x00000088
        /*0eb0*/ 	.short	0x0100
        /*0eb2*/ 	.byte	0x07
	.zero		1


	//   ....[12]....
        /*0eb4*/ 	.word	0x00000940
        /*0eb8*/ 	.word	0x000000ff
        /*0ebc*/ 	.word	0x00000060
        /*0ec0*/ 	.short	0x0100
        /*0ec2*/ 	.byte	0x0a
	.zero		1


	//   ....[13]....
        /*0ec4*/ 	.word	0x00000950
        /*0ec8*/ 	.word	0x000000ff
        /*0ecc*/ 	.word	0x00000068
        /*0ed0*/ 	.short	0x0100
        /*0ed2*/ 	.byte	0x0a
	.zero		1


	//   ....[14]....
        /*0ed4*/ 	.word	0x00000960
        /*0ed8*/ 	.word	0x000000ff
        /*0edc*/ 	.word	0x00000070
        /*0ee0*/ 	.short	0x0100
        /*0ee2*/ 	.byte	0x0a
	.zero		1


	//   ....[15]....
        /*0ee4*/ 	.word	0x00000970
        /*0ee8*/ 	.word	0x000000ff
        /*0eec*/ 	.word	0x00000078
        /*0ef0*/ 	.short	0x0100
        /*0ef2*/ 	.byte	0x0a
	.zero		1


	//   ....[16]....
        /*0ef4*/ 	.word	0x00001820
        /*0ef8*/ 	.word	0x000000ff
        /*0efc*/ 	.word	0xfffffff8
        /*0f00*/ 	.short	0x010a
        /*0f02*/ 	.byte	0x11
	.zero		1


	//   ....[17]....
        /*0f04*/ 	.word	0x00002200
        /*0f08*/ 	.word	0x000000ff
        /*0f0c*/ 	.word	0x00000000
        /*0f10*/ 	.short	0x010a
        /*0f12*/ 	.byte	0x06
	.zero		1


	//   ....[18]....
        /*0f14*/ 	.word	0x00002240
        /*0f18*/ 	.word	0x000000ff
        /*0f1c*/ 	.word	0x00000000
        /*0f20*/ 	.short	0x010a
        /*0f22*/ 	.byte	0x06
	.zero		1


	//   ....[19]....
        /*0f24*/ 	.word	0x000033d0
        /*0f28*/ 	.word	0x000000ff
        /*0f2c*/ 	.word	0x00000000
        /*0f30*/ 	.short	0x010a
        /*0f32*/ 	.byte	0x09
	.zero		1


	//   ....[20]....
        /*0f34*/ 	.word	0x00003410
        /*0f38*/ 	.word	0x000000ff
        /*0f3c*/ 	.word	0x00000000
        /*0f40*/ 	.short	0x010a
        /*0f42*/ 	.byte	0x09
	.zero		1


	//   ....[21]....
        /*0f44*/ 	.word	0x00004480
        /*0f48*/ 	.word	0x000000e5
        /*0f4c*/ 	.word	0x00000000
        /*0f50*/ 	.short	0x0101
        /*0f52*/ 	.byte	0x3f
	.zero		1


	//   ....[22]....
        /*0f54*/ 	.word	0x00005540
        /*0f58*/ 	.word	0x000000e3
        /*0f5c*/ 	.word	0x00000000
        /*0f60*/ 	.short	0x0101
        /*0f62*/ 	.byte	0x1d
	.zero		1


	//   ....[23]....
        /*0f64*/ 	.word	0x000056d0
        /*0f68*/ 	.word	0x00000018
        /*0f6c*/ 	.word	0x00000000
        /*0f70*/ 	.short	0x0101
        /*0f72*/ 	.byte	0x3f
	.zero		1


	//   ....[24]....
        /*0f74*/ 	.word	0x00005790
        /*0f78*/ 	.word	0x000000ff
        /*0f7c*/ 	.word	0x00000008
        /*0f80*/ 	.short	0x010a
        /*0f82*/ 	.byte	0x11
	.zero		1


	//   ....[25]....
        /*0f84*/ 	.word	0x0000e980
        /*0f88*/ 	.word	0x00000003
        /*0f8c*/ 	.word	0x00000000
        /*0f90*/ 	.short	0x0101
        /*0f92*/ 	.byte	0x1d
	.zero		1


	//   ....[26]....
        /*0f94*/ 	.word	0x0000f4a0
        /*0f98*/ 	.word	0x0000000b
        /*0f9c*/ 	.word	0x00000028
        /*0fa0*/ 	.short	0x010a
        /*0fa2*/ 	.byte	0x3f
	.zero		1


	//   ....[27]....
        /*0fa4*/ 	.word	0x0000f890
        /*0fa8*/ 	.word	0x00000004
        /*0fac*/ 	.word	0x00000088
        /*0fb0*/ 	.short	0x0101
        /*0fb2*/ 	.byte	0x3f
	.zero		1


	//   ....[28]....
        /*0fb4*/ 	.word	0x00010080
        /*0fb8*/ 	.word	0x00000007
        /*0fbc*/ 	.word	0x00000000
        /*0fc0*/ 	.short	0x010a
        /*0fc2*/ 	.byte	0x3f
	.zero		1


	//   ....[29]....
        /*0fc4*/ 	.word	0x00010100
        /*0fc8*/ 	.word	0x00000009
        /*0fcc*/ 	.word	0x00000000
        /*0fd0*/ 	.short	0x010a
        /*0fd2*/ 	.byte	0x3f
	.zero		1


	//   ....[30]....
        /*0fd4*/ 	.word	0x00010190
        /*0fd8*/ 	.word	0x00000006
        /*0fdc*/ 	.word	0x00000000
        /*0fe0*/ 	.short	0x010a
        /*0fe2*/ 	.byte	0x3f
	.zero		1


	//   ....[31]....
        /*0fe4*/ 	.word	0x00010220
        /*0fe8*/ 	.word	0x00000009
        /*0fec*/ 	.word	0x00000000
        /*0ff0*/ 	.short	0x010a
        /*0ff2*/ 	.byte	0x3f
	.zero		1


	//   ....[32]....
        /*0ff4*/ 	.word	0x000102b0
        /*0ff8*/ 	.word	0x00000003
        /*0ffc*/ 	.word	0x00000000
        /*1000*/ 	.short	0x010a
        /*1002*/ 	.byte	0x3f
	.zero		1


	//   ....[33]....
        /*1004*/ 	.word	0x00010320
        /*1008*/ 	.word	0x00000003
        /*100c*/ 	.word	0xfffffff8
        /*1010*/ 	.short	0x010a
        /*1012*/ 	.byte	0x3f
	.zero		1


	//   ....[34]....
        /*1014*/ 	.word	0x00010380
        /*1018*/ 	.word	0x00000003
        /*101c*/ 	.word	0x00000000
        /*1020*/ 	.short	0x010a
        /*1022*/ 	.byte	0x3f
	.zero		1


	//   ....[35]....
        /*1024*/ 	.word	0x000103f0
        /*1028*/ 	.word	0x00000000
        /*102c*/ 	.word	0x00000000
        /*1030*/ 	.short	0x010a
        /*1032*/ 	.byte	0x3f
	.zero		1


	//   ....[36]....
        /*1034*/ 	.word	0x00010460
        /*1038*/ 	.word	0x00000019
        /*103c*/ 	.word	0x00000008
        /*1040*/ 	.short	0x010a
        /*1042*/ 	.byte	0x3f
	.zero		1


	//   ....[37]....
        /*1044*/ 	.word	0x00010530
        /*1048*/ 	.word	0x0000000b
        /*104c*/ 	.word	0x00000028
        /*1050*/ 	.short	0x010a
        /*1052*/ 	.byte	0x3f
	.zero		1


	//   ....[38]....
        /*1054*/ 	.word	0x00010610
        /*1058*/ 	.word	0x00000007
        /*105c*/ 	.word	0x00000000
        /*1060*/ 	.short	0x010a
        /*1062*/ 	.byte	0x3f
	.zero		1


	//   ....[39]....
        /*1064*/ 	.word	0x00010660
        /*1068*/ 	.word	0x00000009
        /*106c*/ 	.word	0x00000000
        /*1070*/ 	.short	0x010a
        /*1072*/ 	.byte	0x3f
	.zero		1


	//   ....[40]....
        /*1074*/ 	.word	0x000106b0
        /*1078*/ 	.word	0x00000006
        /*107c*/ 	.word	0x00000000
        /*1080*/ 	.short	0x010a
        /*1082*/ 	.byte	0x3f
	.zero		1


	//   ....[41]....
        /*1084*/ 	.word	0x00010700
        /*1088*/ 	.word	0x00000009
        /*108c*/ 	.word	0x00000000
        /*1090*/ 	.short	0x010a
        /*1092*/ 	.byte	0x3f
	.zero		1


	//----- nvinfo : EIATTR_NUM_MBARRIERS
	.align		4
.L_30:
        /*1094*/ 	.byte	0x03, 0x38
        /*1096*/ 	.short	0x0010


	//----- nvinfo : EIATTR_EXIT_INSTR_OFFSETS
	.align		4
        /*1098*/ 	.byte	0x04, 0x1c
        /*109a*/ 	.short	(.L_32 - .L_31)


	//   ....[0]....
.L_31:
        /*109c*/ 	.word	0x00001560


	//   ....[1]....
        /*10a0*/ 	.word	0x000015c0


	//   ....[2]....
        /*10a4*/ 	.word	0x0000f090


	//   ....[3]....
        /*10a8*/ 	.word	0x0000f0c0


	//   ....[4]....
        /*10ac*/ 	.word	0x00010300


	//----- nvinfo : EIATTR_MAX_THREADS
	.align		4
.L_32:
        /*10b0*/ 	.byte	0x04, 0x05
        /*10b2*/ 	.short	(.L_34 - .L_33)
.L_33:
        /*10b4*/ 	.word	0x00000180
        /*10b8*/ 	.word	0x00000001
        /*10bc*/ 	.word	0x00000001


	//----- nvinfo : EIATTR_CRS_STACK_SIZE
	.align		4
.L_34:
        /*10c0*/ 	.byte	0x04, 0x1e
        /*10c2*/ 	.short	(.L_36 - .L_35)
.L_35:
        /*10c4*/ 	.word	0x00000000


	//----- nvinfo : EIATTR_CBANK_PARAM_SIZE
	.align		4
.L_36:
        /*10c8*/ 	.byte	0x03, 0x19
        /*10ca*/ 	.short	0x0470


	//----- nvinfo : EIATTR_PARAM_CBANK
	.align		4
        /*10cc*/ 	.byte	0x04, 0x0a
        /*10ce*/ 	.short	(.L_38 - .L_37)
	.align		4
.L_37:
        /*10d0*/ 	.word	index@(.nv.constant0._ZN7cutlass13device_kernelINS_4gemm6kernel13GemmUniversalIN4cute5tupleIJiiiiEEENS1_10collective13CollectiveMmaINS1_37MainloopSm90TmaGmmaWarpSpecializedFP8ILi5ENS5_IJNS4_1CILi2EEESB_NSA_ILi1EEEEEENS1_32KernelTmaWarpSpecializedPingpongEEENS5_IJNSA_ILi64EEENSA_ILi256EEENSA_ILi32EEEEEENS_12float_e5m2_tENS5_IJlSC_lEEESK_SL_NS4_8TiledMMAINS4_8MMA_AtomIJNS4_4SM904GMMA31MMA_64x256x32_F32E5M2E5M2_SS_TNILNSP_7ScaleInE1ELSR_1EEEEEENS4_6LayoutINS5_IJSC_SC_SC_EEENS5_IJNSA_ILi0EEESW_SW_EEEEENS5_IJNS4_10UnderscoreESZ_SZ_EEEEENS4_23SM90_TMA_LOAD_MULTICASTENS4_14ComposedLayoutINS4_7SwizzleILi1ELi4ELi3EEENS4_18smem_ptr_flag_bitsILi8EEENSU_INS5_IJNSA_ILi8EEESI_EEENS5_IJSI_SC_EEEEEEEvNS4_8identityES12_S1C_vS1D_EENS_8epilogue10collective6detail29Sm90TmaWarpSpecializedAdapterINS1G_15DefaultEpilogueISK_SL_SL_NS1F_6thread17LinearCombinationISK_Li1EffLNS1K_9ScaleType4KindE0ELNS_15FloatRoundStyleE2ESK_EENS1_15EpilogueDefaultEEEEEvvEEEEvNT_6ParamsE)
        /*10d4*/ 	.short	0x0210
        /*10d6*/ 	.short	0x0470


	//----- nvinfo : EIATTR_SW_WAR
	.align		4
.L_38:
        /*10d8*/ 	.byte	0x04, 0x36
        /*10da*/ 	.short	(.L_40 - .L_39)
.L_39:
        /*10dc*/ 	.word	0x00000008
.L_40:


//--------------------- .nv.callgraph             --------------------------
	.section	.nv.callgraph,"",@"SHT_CUDA_CALLGRAPH"
	.align	4
	.sectionentsize	8
	.align		4
        /*0000*/ 	.word	0x00000000
	.align		4
        /*0004*/ 	.word	0xffffffff
	.align		4
        /*0008*/ 	.word	0x00000000
	.align		4
        /*000c*/ 	.word	0xfffffffe
	.align		4
        /*0010*/ 	.word	0x00000000
	.align		4
        /*0014*/ 	.word	0xfffffffd
	.align		4
        /*0018*/ 	.word	0x00000000
	.align		4
        /*001c*/ 	.word	0xfffffffc


//--------------------- .nv.constant4             --------------------------
	.section	.nv.constant4,"a",@progbits
	.align	8
	.align		8
.nv.constant4:
        /*0000*/ 	.dword	_ZN39_INTERNAL_e0c33ea4_4_k_cu_392d4ea0_54804cuda3std3__45__cpo5beginE
	.align		8
        /*0008*/ 	.dword	_ZN39_INTERNAL_e0c33ea4_4_k_cu_392d4ea0_54804cuda3std3__45__cpo3endE
	.align		8
        /*0010*/ 	.dword	_ZN39_INTERNAL_e0c33ea4_4_k_cu_392d4ea0_54804cuda3std3__45__cpo6cbeginE
	.align		8
        /*0018*/ 	.dword	_ZN39_INTERNAL_e0c33ea4_4_k_cu_392d4ea0_54804cuda3std3__45__cpo4cendE
	.align		8
        /*0020*/ 	.dword	_ZN39_INTERNAL_e0c33ea4_4_k_cu_392d4ea0_54804cuda3std3__441_GLOBAL__N__e0c33ea4_4_k_cu_392d4ea0_54806ignoreE
	.align		8
        /*0028*/ 	.dword	_ZN39_INTERNAL_e0c33ea4_4_k_cu_392d4ea0_54804cuda3std3__419piecewise_constructE
	.align		8
        /*0030*/ 	.dword	_ZN39_INTERNAL_e0c33ea4_4_k_cu_392d4ea0_54804cuda3std3__48in_placeE
	.align		8
        /*0038*/ 	.dword	_ZN39_INTERNAL_e0c33ea4_4_k_cu_392d4ea0_54804cuda3std6ranges3__45__cpo4swapE
	.align		8
        /*0040*/ 	.dword	_ZN39_INTERNAL_e0c33ea4_4_k_cu_392d4ea0_54804cuda3std6ranges3__45__cpo9iter_moveE
	.align		8
        /*0048*/ 	.dword	_ZN39_INTERNAL_e0c33ea4_4_k_cu_392d4ea0_54804cute7productE
	.align		8
        /*0050*/ 	.dword	_ZN39_INTERNAL_e0c33ea4_4_k_cu_392d4ea0_54804cute1_E


//--------------------- .text._ZN7cutlass13device_kernelINS_4gemm6kernel13GemmUniversalIN4cute5tupleIJiiiiEEENS1_10collective13CollectiveMmaINS1_37MainloopSm90TmaGmmaWarpSpecializedFP8ILi5ENS5_IJNS4_1CILi2EEESB_NSA_ILi1EEEEEENS1_32KernelTmaWarpSpecializedPingpongEEENS5_IJNSA_ILi64EEENSA_ILi256EEENSA_ILi32EEEEEENS_12float_e5m2_tENS5_IJlSC_lEEESK_SL_NS4_8TiledMMAINS4_8MMA_AtomIJNS4_4SM904GMMA31MMA_64x256x32_F32E5M2E5M2_SS_TNILNSP_7ScaleInE1ELSR_1EEEEEENS4_6LayoutINS5_IJSC_SC_SC_EEENS5_IJNSA_ILi0EEESW_SW_EEEEENS5_IJNS4_10UnderscoreESZ_SZ_EEEEENS4_23SM90_TMA_LOAD_MULTICASTENS4_14ComposedLayoutINS4_7SwizzleILi1ELi4ELi3EEENS4_18smem_ptr_flag_bitsILi8EEENSU_INS5_IJNSA_ILi8EEESI_EEENS5_IJSI_SC_EEEEEEEvNS4_8identityES12_S1C_vS1D_EENS_8epilogue10collective6detail29Sm90TmaWarpSpecializedAdapterINS1G_15DefaultEpilogueISK_SL_SL_NS1F_6thread17LinearCombinationISK_Li1EffLNS1K_9ScaleType4KindE0ELNS_15FloatRoundStyleE2ESK_EENS1_15EpilogueDefaultEEEEEvvEEEEvNT_6ParamsE --------------------------
	.section	.text._ZN7cutlass13device_kernelINS_4gemm6kernel13GemmUniversalIN4cute5tupleIJiiiiEEENS1_10collective13CollectiveMmaINS1_37MainloopSm90TmaGmmaWarpSpecializedFP8ILi5ENS5_IJNS4_1CILi2EEESB_NSA_ILi1EEEEEENS1_32KernelTmaWarpSpecializedPingpongEEENS5_IJNSA_ILi64EEENSA_ILi256EEENSA_ILi32EEEEEENS_12float_e5m2_tENS5_IJlSC_lEEESK_SL_NS4_8TiledMMAINS4_8MMA_AtomIJNS4_4SM904GMMA31MMA_64x256x32_F32E5M2E5M2_SS_TNILNSP_7ScaleInE1ELSR_1EEEEEENS4_6LayoutINS5_IJSC_SC_SC_EEENS5_IJNSA_ILi0EEESW_SW_EEEEENS5_IJNS4_10UnderscoreESZ_SZ_EEEEENS4_23SM90_TMA_LOAD_MULTICASTENS4_14ComposedLayoutINS4_7SwizzleILi1ELi4ELi3EEENS4_18smem_ptr_flag_bitsILi8EEENSU_INS5_IJNSA_ILi8EEESI_EEENS5_IJSI_SC_EEEEEEEvNS4_8identityES12_S1C_vS1D_EENS_8epilogue10collective6detail29Sm90TmaWarpSpecializedAdapterINS1G_15DefaultEpilogueISK_SL_SL_NS1F_6thread17LinearCombinationISK_Li1EffLNS1K_9ScaleType4KindE0ELNS_15FloatRoundStyleE2ESK_EENS1_15EpilogueDefaultEEEEEvvEEEEvNT_6ParamsE,"ax",@progbits
	.align	128
.text._ZN7cutlass13device_kernelINS_4gemm6kernel13GemmUniversalIN4cute5tupleIJiiiiEEENS1_10collective13CollectiveMmaINS1_37MainloopSm90TmaGmmaWarpSpecializedFP8ILi5ENS5_IJNS4_1CILi2EEESB_NSA_ILi1EEEEEENS1_32KernelTmaWarpSpecializedPingpongEEENS5_IJNSA_ILi64EEENSA_ILi256EEENSA_ILi32EEEEEENS_12float_e5m2_tENS5_IJlSC_lEEESK_SL_NS4_8TiledMMAINS4_8MMA_AtomIJNS4_4SM904GMMA31MMA_64x256x32_F32E5M2E5M2_SS_TNILNSP_7ScaleInE1ELSR_1EEEEEENS4_6LayoutINS5_IJSC_SC_SC_EEENS5_IJNSA_ILi0EEESW_SW_EEEEENS5_IJNS4_10UnderscoreESZ_SZ_EEEEENS4_23SM90_TMA_LOAD_MULTICASTENS4_14ComposedLayoutINS4_7SwizzleILi1ELi4ELi3EEENS4_18smem_ptr_flag_bitsILi8EEENSU_INS5_IJNSA_ILi8EEESI_EEENS5_IJSI_SC_EEEEEEEvNS4_8identityES12_S1C_vS1D_EENS_8epilogue10collective6detail29Sm90TmaWarpSpecializedAdapterINS1G_15DefaultEpilogueISK_SL_SL_NS1F_6thread17LinearCombinationISK_Li1EffLNS1K_9ScaleType4KindE0ELNS_15FloatRoundStyleE2ESK_EENS1_15EpilogueDefaultEEEEEvvEEEEvNT_6ParamsE:
        .type           _ZN7cutlass13device_kernelINS_4gemm6kernel13GemmUniversalIN4cute5tupleIJiiiiEEENS1_10collective13CollectiveMmaINS1_37MainloopSm90TmaGmmaWarpSpecializedFP8ILi5ENS5_IJNS4_1CILi2EEESB_NSA_ILi1EEEEEENS1_32KernelTmaWarpSpecializedPingpongEEENS5_IJNSA_ILi64EEENSA_ILi256EEENSA_ILi32EEEEEENS_12float_e5m2_tENS5_IJlSC_lEEESK_SL_NS4_8TiledMMAINS4_8MMA_AtomIJNS4_4SM904GMMA31MMA_64x256x32_F32E5M2E5M2_SS_TNILNSP_7ScaleInE1ELSR_1EEEEEENS4_6LayoutINS5_IJSC_SC_SC_EEENS5_IJNSA_ILi0EEESW_SW_EEEEENS5_IJNS4_10UnderscoreESZ_SZ_EEEEENS4_23SM90_TMA_LOAD_MULTICASTENS4_14ComposedLayoutINS4_7SwizzleILi1ELi4ELi3EEENS4_18smem_ptr_flag_bitsILi8EEENSU_INS5_IJNSA_ILi8EEESI_EEENS5_IJSI_SC_EEEEEEEvNS4_8identityES12_S1C_vS1D_EENS_8epilogue10collective6detail29Sm90TmaWarpSpecializedAdapterINS1G_15DefaultEpilogueISK_SL_SL_NS1F_6thread17LinearCombinationISK_Li1EffLNS1K_9ScaleType4KindE0ELNS_15FloatRoundStyleE2ESK_EENS1_15EpilogueDefaultEEEEEvvEEEEvNT_6ParamsE,@function
        .size           _ZN7cutlass13device_kernelINS_4gemm6kernel13GemmUniversalIN4cute5tupleIJiiiiEEENS1_10collective13CollectiveMmaINS1_37MainloopSm90TmaGmmaWarpSpecializedFP8ILi5ENS5_IJNS4_1CILi2EEESB_NSA_ILi1EEEEEENS1_32KernelTmaWarpSpecializedPingpongEEENS5_IJNSA_ILi64EEENSA_ILi256EEENSA_ILi32EEEEEENS_12float_e5m2_tENS5_IJlSC_lEEESK_SL_NS4_8TiledMMAINS4_8MMA_AtomIJNS4_4SM904GMMA31MMA_64x256x32_F32E5M2E5M2_SS_TNILNSP_7ScaleInE1ELSR_1EEEEEENS4_6LayoutINS5_IJSC_SC_SC_EEENS5_IJNSA_ILi0EEESW_SW_EEEEENS5_IJNS4_10UnderscoreESZ_SZ_EEEEENS4_23SM90_TMA_LOAD_MULTICASTENS4_14ComposedLayoutINS4_7SwizzleILi1ELi4ELi3EEENS4_18smem_ptr_flag_bitsILi8EEENSU_INS5_IJNSA_ILi8EEESI_EEENS5_IJSI_SC_EEEEEEEvNS4_8identityES12_S1C_vS1D_EENS_8epilogue10collective6detail29Sm90TmaWarpSpecializedAdapterINS1G_15DefaultEpilogueISK_SL_SL_NS1F_6thread17LinearCombinationISK_Li1EffLNS1K_9ScaleType4KindE0ELNS_15FloatRoundStyleE2ESK_EENS1_15EpilogueDefaultEEEEEvvEEEEvNT_6ParamsE,(.L_x_338 - _ZN7cutlass13device_kernelINS_4gemm6kernel13GemmUniversalIN4cute5tupleIJiiiiEEENS1_10collective13CollectiveMmaINS1_37MainloopSm90TmaGmmaWarpSpecializedFP8ILi5ENS5_IJNS4_1CILi2EEESB_NSA_ILi1EEEEEENS1_32KernelTmaWarpSpecializedPingpongEEENS5_IJNSA_ILi64EEENSA_ILi256EEENSA_ILi32EEEEEENS_12float_e5m2_tENS5_IJlSC_lEEESK_SL_NS4_8TiledMMAINS4_8MMA_AtomIJNS4_4SM904GMMA31MMA_64x256x32_F32E5M2E5M2_SS_TNILNSP_7ScaleInE1ELSR_1EEEEEENS4_6LayoutINS5_IJSC_SC_SC_EEENS5_IJNSA_ILi0EEESW_SW_EEEEENS5_IJNS4_10UnderscoreESZ_SZ_EEEEENS4_23SM90_TMA_LOAD_MULTICASTENS4_14ComposedLayoutINS4_7SwizzleILi1ELi4ELi3EEENS4_18smem_ptr_flag_bitsILi8EEENSU_INS5_IJNSA_ILi8EEESI_EEENS5_IJSI_SC_EEEEEEEvNS4_8identityES12_S1C_vS1D_EENS_8epilogue10collective6detail29Sm90TmaWarpSpecializedAdapterINS1G_15DefaultEpilogueISK_SL_SL_NS1F_6thread17LinearCombinationISK_Li1EffLNS1K_9ScaleType4KindE0ELNS_15FloatRoundStyleE2ESK_EENS1_15EpilogueDefaultEEEEEvvEEEEvNT_6ParamsE)
        .other          _ZN7cutlass13device_kernelINS_4gemm6kernel13GemmUniversalIN4cute5tupleIJiiiiEEENS1_10collective13CollectiveMmaINS1_37MainloopSm90TmaGmmaWarpSpecializedFP8ILi5ENS5_IJNS4_1CILi2EEESB_NSA_ILi1EEEEEENS1_32KernelTmaWarpSpecializedPingpongEEENS5_IJNSA_ILi64EEENSA_ILi256EEENSA_ILi32EEEEEENS_12float_e5m2_tENS5_IJlSC_lEEESK_SL_NS4_8TiledMMAINS4_8MMA_AtomIJNS4_4SM904GMMA31MMA_64x256x32_F32E5M2E5M2_SS_TNILNSP_7ScaleInE1ELSR_1EEEEEENS4_6LayoutINS5_IJSC_SC_SC_EEENS5_IJNSA_ILi0EEESW_SW_EEEEENS5_IJNS4_10UnderscoreESZ_SZ_EEEEENS4_23SM90_TMA_LOAD_MULTICASTENS4_14ComposedLayoutINS4_7SwizzleILi1ELi4ELi3EEENS4_18smem_ptr_flag_bitsILi8EEENSU_INS5_IJNSA_ILi8EEESI_EEENS5_IJSI_SC_EEEEEEEvNS4_8identityES12_S1C_vS1D_EENS_8epilogue10collective6detail29Sm90TmaWarpSpecializedAdapterINS1G_15DefaultEpilogueISK_SL_SL_NS1F_6thread17LinearCombinationISK_Li1EffLNS1K_9ScaleType4KindE0ELNS_15FloatRoundStyleE2ESK_EENS1_15EpilogueDefaultEEEEEvvEEEEvNT_6ParamsE,@"STO_CUDA_ENTRY STV_DEFAULT"
_ZN7cutlass13device_kernelINS_4gemm6kernel13GemmUniversalIN4cute5tupleIJiiiiEEENS1_10collective13CollectiveMmaINS1_37MainloopSm90TmaGmmaWarpSpecializedFP8ILi5ENS5_IJNS4_1CILi2EEESB_NSA_ILi1EEEEEENS1_32KernelTmaWarpSpecializedPingpongEEENS5_IJNSA_ILi64EEENSA_ILi256EEENSA_ILi32EEEEEENS_12float_e5m2_tENS5_IJlSC_lEEESK_SL_NS4_8TiledMMAINS4_8MMA_AtomIJNS4_4SM904GMMA31MMA_64x256x32_F32E5M2E5M2_SS_TNILNSP_7ScaleInE1ELSR_1EEEEEENS4_6LayoutINS5_IJSC_SC_SC_EEENS5_IJNSA_ILi0EEESW_SW_EEEEENS5_IJNS4_10UnderscoreESZ_SZ_EEEEENS4_23SM90_TMA_LOAD_MULTICASTENS4_14ComposedLayoutINS4_7SwizzleILi1ELi4ELi3EEENS4_18smem_ptr_flag_bitsILi8EEENSU_INS5_IJNSA_ILi8EEESI_EEENS5_IJSI_SC_EEEEEEEvNS4_8identityES12_S1C_vS1D_EENS_8epilogue10collective6detail29Sm90TmaWarpSpecializedAdapterINS1G_15DefaultEpilogueISK_SL_SL_NS1F_6thread17LinearCombinationISK_Li1EffLNS1K_9ScaleType4KindE0ELNS_15FloatRoundStyleE2ESK_EENS1_15EpilogueDefaultEEEEEvvEEEEvNT_6ParamsE:
[----:B------:R-:W0:Y:S02]  /*0000*/  LDC R1, c[0x0][0x28] ;  /* 0x00000a00ff017b82 */ /* 0x000e240000000800 */
[----:B0-----:R-:W-:Y:S01]  /*0010*/  VIADD R1, R1, 0xfffffee8 ;  /* 0xfffffee801017836 */ /* 0x001fe20000000000 */
[----:B------:R-:W0:Y:S01]  /*0020*/  S2R R2, SR_TID.X ;  /* 0x0000000000027919 */ /* 0x000e220000002100 */
[----:B------:R-:W-:Y:S01]  /*0030*/  ELECT P0, URZ, PT ;  /* 0x00000000003f782f */ /* 0x000fe20003800000 */
[----:B------:R-:W-:Y:S01]  /*0040*/  BSSY B0, `(.L_x_0) ;  /* 0x0000014000007945 */ /* 0x000fe20003800000 */
[--C-:B0-----:R-:W-:Y:S02]  /*0050*/  SHF.R.U32.HI R0, RZ, 0x5, R2.reuse ;  /* 0x00000005ff007819 */ /* 0x101fe40000011602 */
[----:B------:R-:W-:-:S03]  /*0060*/  SHF.R.U32.HI R5, RZ, 0x7, R2 ;  /* 0x00000007ff057819 */ /* 0x000fc60000011602 */
[----:B------:R-:W0:Y:S02]  /*0070*/  SHFL.IDX PT, R3, R0, RZ, 0x1f ;  /* 0x00001fff00037589 */ /* 0x000e2400000e0000 */
[----:B0-----:R-:W-:Y:S02]  /*0080*/  R2UR UR6, R3 ;  /* 0x00000000030672ca */ /* 0x001fe400000e0000 */
[----:B------:R0:W1:Y:S11]  /*0090*/  SHFL.IDX PT, R3, R5, RZ, 0x1f ;  /* 0x00001fff05037589 */ /* 0x00007600000e0000 */
[----:B------:R-:W-:-:S02]  /*00a0*/  USHF.R.S32.HI UR4, URZ, 0x1f, UR6 ;  /* 0x0000001f3f047899 */ /* 0x000fc40008011406 */
[----:B------:R-:W-:Y:S02]  /*00b0*/  ISETP.NE.OR P0, PT, RZ, UR6, !P0 ;  /* 0x00000006ff007c0c */ /* 0x000fe4000c705670 */
[----:B------:R-:W-:-:S04]  /*00c0*/  ULEA.HI UR4, UR4, UR6, URZ, 0x2 ;  /* 0x0000000604047291 */ /* 0x000fc8000f8f103f */
[----:B------:R-:W-:-:S04]  /*00d0*/  ULOP3.LUT UR4, UR4, 0xfffffffc, URZ, 0xc0, !UPT ;  /* 0xfffffffc04047892 */ /* 0x000fc8000f8ec03f */
[----:B------:R-:W-:-:S03]  /*00e0*/  UIADD3 UR6, UR6, -UR4, URZ ;  /* 0x8000000406067290 */ /* 0x000fc6000fffe03f */
[----:B01----:R-:W-:Y:S09]  /*00f0*/  @P0 BRA `(.L_x_1) ;  /* 0x0000000000200947 */ /* 0x003ff20003800000 */
[----:B------:R-:W-:Y:S02]  /*0100*/  ULDC.64 UR4, c[0x0][0x198] ;  /* 0x0000660000047ab9 */ /* 0x000fe40000000a00 */
[----:B------:R-:W-:Y:S02]  /*0110*/  UIADD3 UR8, UP0, UR4, 0xf0, URZ ;  /* 0x000000f004087890 */ /* 0x000fe4000ff1e03f */
[----:B------:R-:W-:Y:S02]  /*0120*/  UIADD3 UR4, UP1, UR4, 0x1f0, URZ ;  /* 0x000001f004047890 */ /* 0x000fe4000ff3e03f */
[----:B------:R-:W-:Y:S02]  /*0130*/  UIADD3.X UR9, URZ, UR5, URZ, UP0, !UPT ;  /* 0x000000053f097290 */ /* 0x000fe400087fe43f */
[----:B------:R-:W-:-:S07]  /*0140*/  UIADD3.X UR5, URZ, UR5, URZ, UP1, !UPT ;  /* 0x000000053f057290 */ /* 0x000fce0008ffe43f */
[----:B------:R0:W-:Y:S02]  /*0150*/  UTMACCTL.PF [UR8] ;  /* 0x00000000080079b9 */ /* 0x0001e40008040000 */
[----:B------:R0:W-:Y:S02]  /*0160*/  UTMACCTL.PF [UR4] ;  /* 0x00000000040079b9 */ /* 0x0001e40008040000 */
[----:B0-----:R-:W-:Y:S01]  /*0170*/  NOP ;  /* 0x0000000000007918 */ /* 0x001fe20000000000 */
.L_x_1:
[----:B------:R-:W-:Y:S05]  /*0180*/  BSYNC B0 ;  /* 0x0000000000007941 */ /* 0x000fea0003800000 */
.L_x_0:
[----:B------:R-:W0:Y:S01]  /*0190*/  SHFL.IDX PT, R6, R0, RZ, 0x1f ;  /* 0x00001fff00067589 */ /* 0x000e2200000e0000 */
[----:B------:R-:W-:Y:S01]  /*01a0*/  R2UR UR14, R3 ;  /* 0x00000000030e72ca */ /* 0x000fe200000e0000 */
[----:B------:R-:W-:-:S04]  /*01b0*/  UISETP.NE.AND UP0, UPT, UR6, 0x3, UPT ;  /* 0x000000030600788c */ /* 0x000fc8000bf05270 */
[----:B------:R-:W-:-:S08]  /*01c0*/  UISETP.EQ.OR UP0, UPT, UR6, URZ, !UP0 ;  /* 0x0000003f0600728c */ /* 0x000fd0000c702670 */
[----:B------:R-:W-:Y:S02]  /*01d0*/  UIADD3 UR12, UR14, -0x1, URZ ;  /* 0xffffffff0e0c7890 */ /* 0x000fe4000fffe03f */
[----:B------:R-:W-:Y:S02]  /*01e0*/  UISETP.EQ.AND UP0, UPT, UR14, URZ, UP0 ;  /* 0x0000003f0e00728c */ /* 0x000fe40008702270 */
[----:B------:R-:W-:Y:S02]  /*01f0*/  UISETP.GE.U32.AND UP1, UPT, UR12, 0x2, UPT ;  /* 0x000000020c00788c */ /* 0x000fe4000bf26070 */
[----:B------:R-:W-:Y:S01]  /*0200*/  USEL UR13, URZ, 0x1, !UP0 ;  /* 0x000000013f0d7887 */ /* 0x000fe2000c000000 */
[----:B0-----:R-:W-:-:S03]  /*0210*/  ISETP.NE.AND P0, PT, R6, RZ, PT ;  /* 0x000000ff0600720c */ /* 0x001fc60003f05270 */
[----:B------:R-:W-:-:S10]  /*0220*/  USEL UR13, UR13, 0x2, UP1 ;  /* 0x000000020d0d7887 */ /* 0x000fd40008800000 */
[----:B------:R-:W-:Y:S05]  /*0230*/  @P0 BRA `(.L_x_2) ;  /* 0x0000000000600947 */ /* 0x000fea0003800000 */
[----:B------:R-:W0:Y:S01]  /*0240*/  S2UR UR7, SR_CgaCtaId ;  /* 0x00000000000779c3 */ /* 0x000e220000008800 */
[----:B------:R-:W-:Y:S01]  /*0250*/  UMOV UR4, 0x400 ;  /* 0x0000040000047882 */ /* 0x000fe20000000000 */
[----:B------:R-:W-:Y:S01]  /*0260*/  UMOV UR5, 0x1 ;  /* 0x0000000100057882 */ /* 0x000fe20000000000 */
[----:B------:R-:W-:Y:S01]  /*0270*/  UMOV UR8, 0x3 ;  /* 0x0000000300087882 */ /* 0x000fe20000000000 */
[----:B------:R-:W-:Y:S01]  /*0280*/  ELECT P0, URZ, PT ;  /* 0x00000000003f782f */ /* 0x000fe20003800000 */
[----:B------:R-:W-:-:S04]  /*0290*/  UIADD3 UR8, -UR8, 0x100000, URZ ;  /* 0x0010000008087890 */ /* 0x000fc8000fffe13f */
[----:B------:R-:W-:Y:S02]  /*02a0*/  USHF.L.U32 UR9, UR8, 0xb, URZ ;  /* 0x0000000b08097899 */ /* 0x000fe4000800063f */
[----:B------:R-:W-:Y:S02]  /*02b0*/  USHF.L.U32 UR8, UR8, 0x1, URZ ;  /* 0x0000000108087899 */ /* 0x000fe4000800063f */
[----:B0-----:R-:W-:Y:S02]  /*02c0*/  ULEA UR7, UR7, UR4, 0x18 ;  /* 0x0000000407077291 */ /* 0x001fe4000f8ec03f */
[----:B------:R-:W-:-:S04]  /*02d0*/  UIADD3 UR4, -UR5, 0x100000, URZ ;  /* 0x0010000005047890 */ /* 0x000fc8000fffe13f */
[----:B------:R-:W-:Y:S02]  /*02e0*/  USHF.L.U32 UR5, UR4, 0xb, URZ ;  /* 0x0000000b04057899 */ /* 0x000fe4000800063f */
[----:B------:R-:W-:Y:S01]  /*02f0*/  USHF.L.U32 UR4, UR4, 0x1, URZ ;  /* 0x0000000104047899 */ /* 0x000fe2000800063f */
[----:B------:R-:W0:Y:S11]  /*0300*/  FENCE.VIEW.ASYNC.S ;  /* 0x00000000000073c6 */ /* 0x000e360000000000 */
[----:B0-----:R0:W1:Y:S01]  /*0310*/  SYNCS.EXCH.64 URZ, [UR7], UR4 ;  /* 0x00000004073f75b2 */ /* 0x0010620008000100 */
[----:B------:R0:W2:Y:S01]  /*0320*/  SYNCS.EXCH.64 URZ, [UR7+0x28], UR8 ;  /* 0x00002808073f75b2 */ /* 0x0000a20008000100 */
[----:B------:R0:W3:Y:S01]  /*0330*/  SYNCS.EXCH.64 URZ, [UR7+0x8], UR4 ;  /* 0x00000804073f75b2 */ /* 0x0000e20008000100 */
[----:B------:R0:W4:Y:S01]  /*0340*/  SYNCS.EXCH.64 URZ, [UR7+0x30], UR8 ;  /* 0x00003008073f75b2 */ /* 0x0001220008000100 */
[----:B------:R0:W0:Y:S01]  /*0350*/  SYNCS.EXCH.64 URZ, [UR7+0x10], UR4 ;  /* 0x00001004073f75b2 */ /* 0x0000220008000100 */
[----:B------:R0:W0:Y:S01]  /*0360*/  SYNCS.EXCH.64 URZ, [UR7+0x38], UR8 ;  /* 0x00003808073f75b2 */ /* 0x0000220008000100 */
[----:B------:R0:W0:Y:S01]  /*0370*/  SYNCS.EXCH.64 URZ, [UR7+0x18], UR4 ;  /* 0x00001804073f75b2 */ /* 0x0000220008000100 */
[----:B------:R0:W0:Y:S01]  /*0380*/  SYNCS.EXCH.64 URZ, [UR7+0x40], UR8 ;  /* 0x00004008073f75b2 */ /* 0x0000220008000100 */
[----:B------:R0:W0:Y:S01]  /*0390*/  SYNCS.EXCH.64 URZ, [UR7+0x20], UR4 ;  /* 0x00002004073f75b2 */ /* 0x0000220008000100 */
[----:B------:R0:W0:Y:S01]  /*03a0*/  SYNCS.EXCH.64 URZ, [UR7+0x48], UR8 ;  /* 0x00004808073f75b2 */ /* 0x0000220008000100 */
[----:B------:R-:W-:Y:S01]  /*03b0*/  NOP ;  /* 0x0000000000007918 */ /* 0x000fe20000000000 */
.L_x_2:
[----:B------:R-:W-:Y:S01]  /*03c0*/  SHF.R.S32.HI R3, RZ, 0x1f, R2 ;  /* 0x0000001fff037819 */ /* 0x000fe20000011402 */
[----:B------:R-:W5:Y:S01]  /*03d0*/  SHFL.IDX PT, R7, R0, RZ, 0x1f ;  /* 0x00001fff00077589 */ /* 0x000f6200000e0000 */
[----:B------:R-:W1:Y:S01]  /*03e0*/  S2UR UR15, SR_CTAID.X ;  /* 0x00000000000f79c3 */ /* 0x000e620000002500 */
[----:B------:R-:W-:Y:S02]  /*03f0*/  ELECT P0, URZ, PT ;  /* 0x00000000003f782f */ /* 0x000fe40003800000 */
[----:B------:R-:W-:Y:S01]  /*0400*/  LEA.HI R3, R3, R2, RZ, 0x7 ;  /* 0x0000000203037211 */ /* 0x000fe200078f38ff */
[----:B------:R1:W2:Y:S01]  /*0410*/  SHFL.IDX PT, R10, R0, RZ, 0x1f ;  /* 0x00001fff000a7589 */ /* 0x0002a200000e0000 */
[----:B------:R-:W-:Y:S01]  /*0420*/  SHF.R.S32.HI R9, RZ, 0x1f, R6 ;  /* 0x0000001fff097819 */ /* 0x000fe20000011406 */
[----:B0-----:R-:W-:Y:S01]  /*0430*/  ULDC UR4, c[0x0][0x150] ;  /* 0x0000540000047ab9 */ /* 0x001fe20000000800 */
[----:B------:R-:W-:Y:S02]  /*0440*/  LOP3.LUT R3, R3, 0xffffff80, RZ, 0xc0, !PT ;  /* 0xffffff8003037812 */ /* 0x000fe400078ec0ff */
[----:B------:R-:W-:-:S02]  /*0450*/  ELECT P1, URZ, PT ;  /* 0x00000000003f782f */ /* 0x000fc40003820000 */
[----:B------:R-:W-:Y:S01]  /*0460*/  LEA.HI R9, R9, R6, RZ, 0x2 ;  /* 0x0000000609097211 */ /* 0x000fe200078f10ff */
[----:B------:R-:W0:Y:S01]  /*0470*/  LDC R13, c[0x0][0x144] ;  /* 0x00005100ff0d7b82 */ /* 0x000e220000000800 */
[----:B------:R-:W-:Y:S01]  /*0480*/  UMOV UR9, 0x80 ;  /* 0x0000008000097882 */ /* 0x000fe20000000000 */
[----:B------:R-:W-:Y:S01]  /*0490*/  IMAD.IADD R3, R2, 0x1, -R3 ;  /* 0x0000000102037824 */ /* 0x000fe200078e0a03 */
[----:B------:R-:W-:Y:S01]  /*04a0*/  LOP3.LUT R9, R9, 0x3ffffffc, RZ, 0xc0, !PT ;  /* 0x3ffffffc09097812 */ /* 0x000fe200078ec0ff */
[----:B------:R-:W-:Y:S01]  /*04b0*/  NOP ;  /* 0x0000000000007918 */ /* 0x000fe20000000000 */
[----:B------:R-:W-:Y:S01]  /*04c0*/  NOP ;  /* 0x0000000000007918 */ /* 0x000fe20000000000 */
[----:B------:R-:W-:Y:S02]  /*04d0*/  ISETP.NE.AND P3, PT, RZ, UR14, PT ;  /* 0x0000000eff007c0c */ /* 0x000fe4000bf65270 */
[----:B------:R-:W-:Y:S01]  /*04e0*/  SHF.R.S32.HI R12, RZ, 0x1f, R3 ;  /* 0x0000001fff0c7819 */ /* 0x000fe20000011403 */
[----:B------:R-:W-:Y:S01]  /*04f0*/  IMAD.IADD R9, R6, 0x1, -R9 ;  /* 0x0000000106097824 */ /* 0x000fe200078e0a09 */
[----:B------:R-:W3:Y:S01]  /*0500*/  LDC R15, c[0x0][0x148] ;  /* 0x00005200ff0f7b82 */ /* 0x000ee20000000800 */
[----:B------:R-:W4:Y:S01]  /*0510*/  SHFL.IDX PT, R6, R5, RZ, 0x1f ;  /* 0x00001fff05067589 */ /* 0x000f2200000e0000 */
[----:B------:R-:W-:-:S02]  /*0520*/  LEA.HI R4, R12, R3, RZ, 0x3 ;  /* 0x000000030c047211 */ /* 0x000fc400078f18ff */
[----:B-----5:R-:W-:Y:S02]  /*0530*/  ISETP.NE.OR P0, PT, R7, RZ, !P0 ;  /* 0x000000ff0700720c */ /* 0x020fe40004705670 */
[--C-:B------:R-:W-:Y:S02]  /*0540*/  SHF.R.S32.HI R7, RZ, 0x3, R4.reuse ;  /* 0x00000003ff077819 */ /* 0x100fe40000011404 */
[----:B------:R-:W-:Y:S02]  /*0550*/  SHF.R.S32.HI R8, RZ, 0x1f, R4 ;  /* 0x0000001fff087819 */ /* 0x000fe40000011404 */
[----:B------:R-:W5:Y:S01]  /*0560*/  S2R R4, SR_CTAID.Y ;  /* 0x0000000000047919 */ /* 0x000f620000002600 */
[----:B-1----:R-:W-:Y:S02]  /*0570*/  I2FP.F32.U32 R0, UR15 ;  /* 0x0000000f00007c45 */ /* 0x002fe40008201000 */
[----:B------:R-:W-:Y:S02]  /*0580*/  LEA.HI R8, R8, R7, RZ, 0x2 ;  /* 0x0000000708087211 */ /* 0x000fe400078f10ff */
[----:B--2---:R-:W-:Y:S01]  /*0590*/  ISETP.NE.OR P1, PT, R10, RZ, !P1 ;  /* 0x000000ff0a00720c */ /* 0x004fe20004f25670 */
[----:B------:R-:W-:Y:S01]  /*05a0*/  FMUL R11, R0, UR4 ;  /* 0x00000004000b7c20 */ /* 0x000fe20008400000 */
[----:B------:R-:W-:Y:S01]  /*05b0*/  LOP3.LUT R8, R8, 0xfffffffc, RZ, 0xc0, !PT ;  /* 0xfffffffc08087812 */ /* 0x000fe200078ec0ff */
[----:B------:R-:W-:Y:S01]  /*05c0*/  VOTEU.ALL UP0, P0 ;  /* 0x00000000003f7886 */ /* 0x000fe20000000000 */
[----:B------:R-:W-:-:S03]  /*05d0*/  ULDC UR4, c[0x0][0x154] ;  /* 0x0000550000047ab9 */ /* 0x000fc60000000800 */
[----:B------:R-:W-:Y:S01]  /*05e0*/  IMAD.IADD R8, R7, 0x1, -R8 ;  /* 0x0000000107087824 */ /* 0x000fe200078e0a08 */
[----:B------:R-:W1:Y:S01]  /*05f0*/  F2I.U32.TRUNC.NTZ R11, R11 ;  /* 0x0000000b000b7305 */ /* 0x000e62000020f000 */
[----:B------:R-:W2:Y:S01]  /*0600*/  @!UP0 S2UR UR8, SR_CgaCtaId ;  /* 0x00000000000889c3 */ /* 0x000ea20000008800 */
[----:B------:R-:W-:Y:S01]  /*0610*/  @!UP0 UMOV UR7, 0x400 ;  /* 0x0000040000078882 */ /* 0x000fe20000000000 */
[----:B------:R-:W-:Y:S01]  /*0620*/  IMAD R8, R9, 0x4, R8 ;  /* 0x0000000409087824 */ /* 0x000fe200078e0208 */
[----:B----4-:R-:W-:Y:S01]  /*0630*/  R2UR UR17, R6 ;  /* 0x00000000061172ca */ /* 0x010fe200000e0000 */
[----:B------:R-:W-:Y:S01]  /*0640*/  VOTEU.ALL UP1, P1 ;  /* 0x00000000003f7886 */ /* 0x000fe20000820000 */
[----:B------:R-:W-:Y:S01]  /*0650*/  VOTEU.ALL UP2, P1 ;  /* 0x00000000003f7886 */ /* 0x000fe20000840000 */
[C---:B------:R-:W-:Y:S01]  /*0660*/  IMAD.SHL.U32 R7, R8.reuse, 0x4, RZ ;  /* 0x0000000408077824 */ /* 0x040fe200078e00ff */
[----:B------:R-:W-:Y:S01]  /*0670*/  LEA.HI R0, R8, R8, RZ, 0x1 ;  /* 0x0000000808007211 */ /* 0x000fe200078f08ff */
[----:B------:R-:W-:Y:S01]  /*0680*/  VOTEU.ALL UP3, P1 ;  /* 0x00000000003f7886 */ /* 0x000fe20000860000 */
[----:B------:R-:W4:Y:S01]  /*0690*/  @!UP1 S2UR UR11, SR_CgaCtaId ;  /* 0x00000000000b99c3 */ /* 0x000f220000008800 */
[----:B------:R-:W-:Y:S01]  /*06a0*/  @!UP1 UMOV UR10, 0x400 ;  /* 0x00000400000a9882 */ /* 0x000fe20000000000 */
[----:B------:R-:W-:Y:S01]  /*06b0*/  LOP3.LUT R9, R0, 0xfffffffe, RZ, 0xc0, !PT ;  /* 0xfffffffe00097812 */ /* 0x000fe200078ec0ff */
[----:B------:R-:W-:Y:S01]  /*06c0*/  VOTEU.ALL UP4, P1 ;  /* 0x00000000003f7886 */ /* 0x000fe20000880000 */
[C---:B------:R-:W-:Y:S01]  /*06d0*/  LOP3.LUT R17, R8.reuse, 0xc, R7, 0x78, !PT ;  /* 0x0000000c08117812 */ /* 0x040fe200078e7807 */
[----:B-1----:R-:W-:Y:S01]  /*06e0*/  IMAD.MOV R14, RZ, RZ, -R11 ;  /* 0x000000ffff0e7224 */ /* 0x002fe200078e0a0b */
[----:B------:R-:W-:Y:S01]  /*06f0*/  VOTEU.ALL UP5, P1 ;  /* 0x00000000003f7886 */ /* 0x000fe200008a0000 */
[----:B------:R-:W-:Y:S01]  /*0700*/  IMAD.IADD R9, R8, 0x1, -R9 ;  /* 0x0000000108097824 */ /* 0x000fe200078e0a09 */
[----:B-----5:R-:W-:Y:S01]  /*0710*/  I2FP.F32.U32 R0, R4 ;  /* 0x0000000400007245 */ /* 0x020fe20000201000 */
[----:B0-----:R-:W-:Y:S01]  /*0720*/  IMAD R14, R13, R14, UR15 ;  /* 0x0000000f0d0e7e24 */ /* 0x001fe2000f8e020e */
[----:B------:R-:W0:Y:S01]  /*0730*/  LDC R8, c[0x0][0x140] ;  /* 0x00005000ff087b82 */ /* 0x000e220000000800 */
[----:B------:R1:W-:Y:S02]  /*0740*/  STL [R1+0x80], R17 ;  /* 0x0000801101007387 */ /* 0x0003e40000100800 */
[----:B------:R-:W-:Y:S01]  /*0750*/  FMUL R0, R0, UR4 ;  /* 0x0000000400007c20 */ /* 0x000fe20008400000 */
[----:B------:R-:W-:Y:S01]  /*0760*/  ISETP.NE.AND P2, PT, R9, R14, PT ;  /* 0x0000000e0900720c */ /* 0x000fe20003f45270 */
[----:B------:R-:W-:Y:S01]  /*0770*/  UMOV UR4, 0x20 ;  /* 0x0000002000047882 */ /* 0x000fe20000000000 */
[----:B--2---:R-:W-:-:S02]  /*0780*/  @!UP0 ULEA UR7, UR8, UR7, 0x18 ;  /* 0x0000000708078291 */ /* 0x004fc4000f8ec03f */
[----:B------:R-:W-:-:S04]  /*0790*/  @!UP0 UIADD3 UR4, -UR4, 0x100000, URZ ;  /* 0x0010000004048890 */ /* 0x000fc8000fffe13f */
[----:B------:R-:W-:Y:S02]  /*07a0*/  @!UP0 USHF.L.U32 UR5, UR4, 0xb, URZ ;  /* 0x0000000b04058899 */ /* 0x000fe4000800063f */
[----:B------:R-:W-:Y:S01]  /*07b0*/  @!UP0 USHF.L.U32 UR4, UR4, 0x1, URZ ;  /* 0x0000000104048899 */ /* 0x000fe2000800063f */
[----:B------:R-:W2:Y:S01]  /*07c0*/  F2I.U32.TRUNC.NTZ R0, R0 ;  /* 0x0000000000007305 */ /* 0x000ea2000020f000 */
[----:B------:R-:W-:-:S04]  /*07d0*/  @!UP1 UIADD3 UR8, -UR9, 0x100000, URZ ;  /* 0x0010000009089890 */ /* 0x000fc8000fffe13f */
[----:B------:R-:W-:Y:S02]  /*07e0*/  @!UP1 USHF.L.U32 UR9, UR8, 0xb, URZ ;  /* 0x0000000b08099899 */ /* 0x000fe4000800063f */
[----:B------:R-:W-:Y:S01]  /*07f0*/  @!UP1 USHF.L.U32 UR8, UR8, 0x1, URZ ;  /* 0x0000000108089899 */ /* 0x000fe2000800063f */
[----:B------:R-:W-:Y:S01]  /*0800*/  VOTEU.ALL UP0, P0 ;  /* 0x00000000003f7886 */ /* 0x000fe20000000000 */
[----:B----4-:R-:W-:Y:S01]  /*0810*/  @!UP1 ULEA UR10, UR11, UR10, 0x18 ;  /* 0x0000000a0b0a9291 */ /* 0x010fe2000f8ec03f */
[----:B------:R-:W-:Y:S01]  /*0820*/  VOTEU.ALL UP1, P0 ;  /* 0x00000000003f7886 */ /* 0x000fe20000020000 */
[----:B------:R-:W-:-:S04]  /*0830*/  LOP3.LUT P0, RZ, R3, 0x7, RZ, 0xc0, !PT ;  /* 0x0000000703ff7812 */ /* 0x000fc8000780c0ff */
[C---:B------:R-:W-:Y:S01]  /*0840*/  ISETP.LT.U32.AND P0, PT, R17.reuse, 0x4, !P0 ;  /* 0x000000041100780c */ /* 0x040fe20004701070 */
[----:B------:R-:W4:Y:S02]  /*0850*/  FENCE.VIEW.ASYNC.S ;  /* 0x00000000000073c6 */ /* 0x000f240000000000 */
[----:B----4-:R1:W4:Y:S01]  /*0860*/  @!UP0 SYNCS.EXCH.64 URZ, [UR7+0x80], UR4 ;  /* 0x00008004073f85b2 */ /* 0x0103220008000100 */
[----:B--2---:R-:W-:Y:S01]  /*0870*/  IMAD.MOV R16, RZ, RZ, -R0 ;  /* 0x000000ffff107224 */ /* 0x004fe200078e0a00 */
[----:B------:R-:W-:Y:S02]  /*0880*/  @P2 LEA.HI R0, R17, R17, RZ, 0x1 ;  /* 0x0000001111002211 */ /* 0x000fe400078f08ff */
[----:B0-----:R-:W-:Y:S01]  /*0890*/  ISETP.EQ.U32.AND P1, PT, R8, 0x1, PT ;  /* 0x000000010800780c */ /* 0x001fe20003f22070 */
[----:B---3--:R-:W-:Y:S01]  /*08a0*/  IMAD R7, R15, R16, R4 ;  /* 0x000000100f077224 */ /* 0x008fe200078e0204 */
[----:B------:R-:W-:-:S04]  /*08b0*/  @P2 SHF.R.S32.HI R0, RZ, 0x1, R0 ;  /* 0x00000001ff002819 */ /* 0x000fc80000011400 */
[----:B------:R-:W-:Y:S01]  /*08c0*/  @P2 ISETP.NE.AND P4, PT, R0, R7, PT ;  /* 0x000000070000220c */ /* 0x000fe20003f85270 */
[----:B------:R-:W-:Y:S01]  /*08d0*/  IMAD.MOV.U32 R0, RZ, RZ, 0x1 ;  /* 0x00000001ff007424 */ /* 0x000fe200078e00ff */
[----:B------:R-:W-:Y:S02]  /*08e0*/  SEL R7, RZ, 0x1, !P0 ;  /* 0x00000001ff077807 */ /* 0x000fe40004000000 */
[----:B------:R-:W-:Y:S01]  /*08f0*/  @P2 SEL R0, RZ, 0x1, P4 ;  /* 0x00000001ff002807 */ /* 0x000fe20002000000 */
[----:B------:R1:W0:Y:S01]  /*0900*/  @!UP1 SYNCS.EXCH.64 URZ, [UR7+0x88], UR4 ;  /* 0x00008804073f95b2 */ /* 0x0002220008000100 */
[----:B------:R-:W-:Y:S02]  /*0910*/  NOP ;  /* 0x0000000000007918 */ /* 0x000fe40000000000 */
[----:B------:R-:W-:-:S05]  /*0920*/  LOP3.LUT R0, R0, R7, RZ, 0xc0, !PT ;  /* 0x0000000700007212 */ /* 0x000fca00078ec0ff */
[----:B------:R1:W-:Y:S01]  /*0930*/  STL [R1+0x78], R0 ;  /* 0x0000780001007387 */ /* 0x0003e20000100800 */
[----:B------:R1:W2:Y:S01]  /*0940*/  @!UP2 SYNCS.EXCH.64 URZ, [UR10+0x60], UR8 ;  /* 0x000060080a3fa5b2 */ /* 0x0002a20008000100 */
[----:B------:R1:W3:Y:S01]  /*0950*/  @!UP3 SYNCS.EXCH.64 URZ, [UR10+0x68], UR8 ;  /* 0x000068080a3fb5b2 */ /* 0x0002e20008000100 */
[----:B------:R1:W0:Y:S01]  /*0960*/  @!UP4 SYNCS.EXCH.64 URZ, [UR10+0x70], UR8 ;  /* 0x000070080a3fc5b2 */ /* 0x0002220008000100 */
[----:B------:R1:W0:Y:S01]  /*0970*/  @!UP5 SYNCS.EXCH.64 URZ, [UR10+0x78], UR8 ;  /* 0x000078080a3fd5b2 */ /* 0x0002220008000100 */
[----:B------:R-:W-:Y:S01]  /*0980*/  NOP ;  /* 0x0000000000007918 */ /* 0x000fe20000000000 */
[----:B----4-:R-:W-:Y:S05]  /*0990*/  @!P1 BRA `(.L_x_3) ;  /* 0x0000000000089947 */ /* 0x010fea0003800000 */
[----:B0-23--:R-:W-:Y:S01]  /*09a0*/  UCGABAR_ARV ;  /* 0x00000000000079c7 */ /* 0x00dfe20008000000 */
[----:B------:R-:W-:Y:S05]  /*09b0*/  BRA `(.L_x_4) ;  /* 0x0000000000047947 */ /* 0x000fea0003800000 */
.L_x_3:
[----:B0-23--:R-:W-:Y:S01]  /*09c0*/  NOP ;  /* 0x0000000000007918 */ /* 0x00dfe20000000000 */
.L_x_4:
[----:B-1----:R-:W-:Y:S01]  /*09d0*/  ULDC.64 UR4, c[0x0][0x598] ;  /* 0x0001660000047ab9 */ /* 0x002fe20000000a00 */
[----:B------:R-:W-:Y:S01]  /*09e0*/  ULDC.64 UR20, c[0x0][0x208] ;  /* 0x0000820000147ab9 */ /* 0x000fe20000000a00 */
[----:B------:R-:W-:-:S04]  /*09f0*/  ISETP.NE.U32.AND P0, PT, RZ, UR4, PT ;  /* 0x00000004ff007c0c */ /* 0x000fc8000bf05070 */
[----:B------:R-:W-:-:S13]  /*0a00*/  ISETP.NE.AND.EX P0, PT, RZ, UR5, PT, P0 ;  /* 0x00000005ff007c0c */ /* 0x000fda000bf05300 */
[----:B------:R-:W-:Y:S05]  /*0a10*/  @!P0 BRA `(.L_x_5) ;  /* 0x0000000000208947 */ /* 0x000fea0003800000 */
[----:B------:R-:W0:Y:S02]  /*0a20*/  LDC.64 R6, c[0x0][0x598] ;  /* 0x00016600ff067b82 */ /* 0x000e240000000a00 */
[----:B0-----:R-:W2:Y:S02]  /*0a30*/  LDG.E.64 R6, desc[UR20][R6.64] ;  /* 0x0000001406067981 */ /* 0x001ea4000c1e1b00 */
[----:B--2---:R-:W-:-:S04]  /*0a40*/  ISETP.NE.U32.AND P0, PT, R6, RZ, PT ;  /* 0x000000ff0600720c */ /* 0x004fc80003f05070 */
[----:B------:R-:W-:-:S13]  /*0a50*/  ISETP.NE.AND.EX P0, PT, R7, RZ, PT, P0 ;  /* 0x000000ff0700720c */ /* 0x000fda0003f05300 */
[----:B------:R-:W-:Y:S05]  /*0a60*/  @!P0 BRA `(.L_x_5) ;  /* 0x00000000000c8947 */ /* 0x000fea0003800000 */
[----:B------:R-:W2:Y:S02]  /*0a70*/  LD.E R6, desc[UR20][R6.64] ;  /* 0x0000001406067980 */ /* 0x000ea4000c101900 */
[----:B--2---:R-:W-:Y:S01]  /*0a80*/  R2UR UR25, R6 ;  /* 0x00000000061972ca */ /* 0x004fe200000e0000 */
[----:B------:R-:W-:-:S14]  /*0a90*/  BRA `(.L_x_6) ;  /* 0x0000000000247947 */ /* 0x000fdc0003800000 */
.L_x_5:
[----:B------:R-:W-:Y:S02]  /*0aa0*/  ULDC.64 UR4, c[0x0][0x588] ;  /* 0x0001620000047ab9 */ /* 0x000fe40000000a00 */
[----:B------:R-:W-:-:S04]  /*0ab0*/  ISETP.NE.U32.AND P0, PT, RZ, UR4, PT ;  /* 0x00000004ff007c0c */ /* 0x000fc8000bf05070 */
[----:B------:R-:W-:-:S13]  /*0ac0*/  ISETP.NE.AND.EX P0, PT, RZ, UR5, PT, P0 ;  /* 0x00000005ff007c0c */ /* 0x000fda000bf05300 */
[----:B------:R-:W-:Y:S05]  /*0ad0*/  @!P0 BRA `(.L_x_7) ;  /* 0x0000000000108947 */ /* 0x000fea0003800000 */
[----:B------:R-:W0:Y:S02]  /*0ae0*/  LDC.64 R6, c[0x0][0x588] ;  /* 0x00016200ff067b82 */ /* 0x000e240000000a00 */
[----:B0-----:R-:W2:Y:S02]  /*0af0*/  LDG.E R6, desc[UR20][R6.64] ;  /* 0x0000001406067981 */ /* 0x001ea4000c1e1900 */
[----:B--2---:R-:W-:Y:S01]  /*0b00*/  R2UR UR25, R6 ;  /* 0x00000000061972ca */ /* 0x004fe200000e0000 */
[----:B------:R-:W-:-:S14]  /*0b10*/  BRA `(.L_x_6) ;  /* 0x0000000000047947 */ /* 0x000fdc0003800000 */
.L_x_7:
[----:B------:R-:W-:-:S05]  /*0b20*/  ULDC UR25, c[0x0][0x580] ;  /* 0x0001600000197ab9 */ /* 0x000fca0000000800 */
.L_x_6:
[----:B------:R-:W-:Y:S02]  /*0b30*/  ULDC.64 UR4, c[0x0][0x5a0] ;  /* 0x0001680000047ab9 */ /* 0x000fe40000000a00 */
        /* <DEDUP_REMOVED lines=11> */
.L_x_8:
        /* <DEDUP_REMOVED lines=8> */
.L_x_10:
[----:B------:R-:W-:-:S05]  /*0c70*/  ULDC UR26, c[0x0][0x584] ;  /* 0x00016100001a7ab9 */ /* 0x000fca0000000800 */
.L_x_9:
[----:B------:R-:W0:Y:S01]  /*0c80*/  LDC R0, c[0x0][0x65c] ;  /* 0x00019700ff007b82 */ /* 0x000e220000000800 */
[----:B------:R-:W-:Y:S01]  /*0c90*/  IMAD.U32 R6, RZ, RZ, UR15 ;  /* 0x0000000fff067e24 */ /* 0x000fe2000f8e00ff */
[----:B------:R-:W-:Y:S01]  /*0ca0*/  UISETP.NE.AND UP0, UPT, UR14, 0x2, UPT ;  /* 0x000000020e00788c */ /* 0x000fe2000bf05270 */
[----:B------:R-:W-:Y:S01]  /*0cb0*/  IMAD.MOV.U32 R7, RZ, RZ, RZ ;  /* 0x000000ffff077224 */ /* 0x000fe200078e00ff */
[----:B------:R-:W-:Y:S01]  /*0cc0*/  ULDC UR7, c[0x0][0x28c] ;  /* 0x0000a30000077ab9 */ /* 0x000fe20000000800 */
[----:B------:R-:W-:Y:S01]  /*0cd0*/  UMOV UR5, URZ ;  /* 0x0000003f00057c82 */ /* 0x000fe20008000000 */
[----:B------:R-:W-:Y:S02]  /*0ce0*/  UIADD3 UR7, UR7, 0x1f, URZ ;  /* 0x0000001f07077890 */ /* 0x000fe4000fffe03f */
[----:B------:R-:W-:Y:S01]  /*0cf0*/  PLOP3.LUT P0, PT, PT, PT, UP0, 0x80, 0x0 ;  /* 0x000000000000781c */ /* 0x000fe20003f0f008 */
[----:B------:R-:W-:Y:S01]  /*0d00*/  UMOV UR4, URZ ;  /* 0x0000003f00047c82 */ /* 0x000fe20008000000 */
[----:B------:R-:W-:Y:S01]  /*0d10*/  USHF.R.S32.HI UR10, URZ, 0x1f, UR7 ;  /* 0x0000001f3f0a7899 */ /* 0x000fe20008011407 */
[----:B------:R-:W-:-:S03]  /*0d20*/  ULDC.64 UR18, c[0x0][0x650] ;  /* 0x0001940000127ab9 */ /* 0x000fc60000000a00 */
[----:B------:R-:W-:-:S04]  /*0d30*/  ULEA.HI UR10, UR10, UR7, URZ, 0x5 ;  /* 0x000000070a0a7291 */ /* 0x000fc8000f8f283f */
[----:B------:R-:W-:Y:S01]  /*0d40*/  USHF.R.S32.HI UR14, URZ, 0x5, UR10 ;  /* 0x000000053f0e7899 */ /* 0x000fe2000801140a */
[----:B0-----:R-:W-:-:S13]  /*0d50*/  ISETP.NE.AND P2, PT, R0, 0x1, PT ;  /* 0x000000010000780c */ /* 0x001fda0003f45270 */
[----:B------:R-:W0:Y:S01]  /*0d60*/  @P2 LDC R9, c[0x0][0x10] ;  /* 0x00000400ff092b82 */ /* 0x000e220000000800 */
[----:B------:R-:W-:-:S07]  /*0d70*/  @P2 IMAD.MOV.U32 R5, RZ, RZ, RZ ;  /* 0x000000ffff052224 */ /* 0x000fce00078e00ff */
[----:B------:R-:W1:Y:S01]  /*0d80*/  @!P2 LDC R11, c[0x0][0xc] ;  /* 0x00000300ff0bab82 */ /* 0x000e620000000800 */
[----:B------:R-:W-:Y:S01]  /*0d90*/  ULDC UR8, c[0x0][0xc] ;  /* 0x0000030000087ab9 */ /* 0x000fe20000000800 */
[----:B------:R-:W-:Y:S01]  /*0da0*/  ULDC UR9, c[0x0][0x10] ;  /* 0x0000040000097ab9 */ /* 0x000fe20000000800 */
[----:B------:R-:W-:Y:S01]  /*0db0*/  ULDC UR7, c[0x0][0x14] ;  /* 0x0000050000077ab9 */ /* 0x000fe20000000800 */
[----:B------:R-:W-:-:S04]  /*0dc0*/  UIMAD.WIDE.U32 UR8, UR8, UR9, URZ ;  /* 0x00000009080872a5 */ /* 0x000fc8000f8e003f */
[----:B------:R-:W-:Y:S01]  /*0dd0*/  UIMAD.WIDE.U32 UR22, UR8, UR7, URZ ;  /* 0x00000007081672a5 */ /* 0x000fe2000f8e003f */
[----:B0-----:R-:W-:Y:S01]  /*0de0*/  @P2 IMAD.WIDE.U32 R8, R9, UR15, R4 ;  /* 0x0000000f09082c25 */ /* 0x001fe2000f8e0004 */
[----:B------:R-:W-:-:S03]  /*0df0*/  UIMAD UR15, UR9, UR7, URZ ;  /* 0x00000007090f72a4 */ /* 0x000fc6000f8e023f */
[----:B------:R-:W-:Y:S01]  /*0e00*/  @P2 IMAD.MOV.U32 R13, RZ, RZ, R8 ;  /* 0x000000ffff0d2224 */ /* 0x000fe200078e0008 */
[----:B------:R-:W-:Y:S01]  /*0e10*/  UIADD3 UR15, UR23, UR15, URZ ;  /* 0x0000000f170f7290 */ /* 0x000fe2000fffe03f */
[----:B-1----:R-:W-:-:S04]  /*0e20*/  @!P2 IMAD.WIDE.U32 R6, R4, R11, R6 ;  /* 0x0000000b0406a225 */ /* 0x002fc800078e0006 */
[----:B------:R-:W-:Y:S02]  /*0e30*/  @P2 IMAD.MOV.U32 R11, RZ, RZ, RZ ;  /* 0x000000ffff0b2224 */ /* 0x000fe400078e00ff */
[----:B------:R-:W-:Y:S02]  /*0e40*/  @!P2 IMAD.MOV.U32 R13, RZ, RZ, R6 ;  /* 0x000000ffff0da224 */ /* 0x000fe400078e0006 */
[----:B------:R-:W-:Y:S02]  /*0e50*/  @P2 IMAD.IADD R10, R9, 0x1, R11 ;  /* 0x00000001090a2824 */ /* 0x000fe400078e020b */
[----:B------:R-:W-:Y:S01]  /*0e60*/  @!P2 IMAD.MOV.U32 R10, RZ, RZ, R7 ;  /* 0x000000ffff0aa224 */ /* 0x000fe200078e0007 */
[----:B------:R0:W-:Y:S01]  /*0e70*/  STL [R1+0x88], R13 ;  /* 0x0000880d01007387 */ /* 0x0001e20000100800 */
[----:B------:R-:W-:Y:S02]  /*0e80*/  IMAD.MOV.U32 R17, RZ, RZ, R13 ;  /* 0x000000ffff117224 */ /* 0x000fe400078e000d */
[----:B------:R-:W-:Y:S01]  /*0e90*/  IMAD.MOV.U32 R22, RZ, RZ, R10 ;  /* 0x000000ffff167224 */ /* 0x000fe200078e000a */
[----:B------:R0:W-:Y:S01]  /*0ea0*/  STL [R1+0x84], R10 ;  /* 0x0000840a01007387 */ /* 0x0001e20000100800 */
[----:B------:R-:W-:Y:S05]  /*0eb0*/  @P0 BRA `(.L_x_11) ;  /* 0x0000000000280947 */ /* 0x000fea0003800000 */
[----:B------:R-:W-:Y:S01]  /*0ec0*/  IADD3 R17, P0, R17, UR22, RZ ;  /* 0x0000001611117c10 */ /* 0x000fe2000ff1e0ff */
[----:B------:R-:W-:Y:S02]  /*0ed0*/  UISETP.GE.U32.AND UP0, UPT, UR14, 0x5, UPT ;  /* 0x000000050e00788c */ /* 0x000fe4000bf06070 */
[----:B------:R-:W-:Y:S01]  /*0ee0*/  UIMAD.WIDE.U32 UR4, UR14, -0x33333333, URZ ;  /* 0xcccccccd0e0478a5 */ /* 0x000fe2000f8e003f */
[----:B------:R-:W-:Y:S01]  /*0ef0*/  IADD3.X R22, R22, UR15, RZ, P0, !PT ;  /* 0x0000000f16167c10 */ /* 0x000fe200087fe4ff */
[----:B------:R1:W-:Y:S02]  /*0f00*/  STL [R1+0x88], R17 ;  /* 0x0000881101007387 */ /* 0x0003e40000100800 */
[----:B------:R-:W-:Y:S02]  /*0f10*/  USHF.R.U32.HI UR5, URZ, 0x2, UR5 ;  /* 0x000000023f057899 */ /* 0x000fe40008011605 */
[----:B------:R1:W-:Y:S01]  /*0f20*/  STL [R1+0x84], R22 ;  /* 0x0000841601007387 */ /* 0x0003e20000100800 */
[----:B------:R-:W-:-:S02]  /*0f30*/  UMOV UR4, URZ ;  /* 0x0000003f00047c82 */ /* 0x000fc40008000000 */
[----:B------:R-:W-:Y:S02]  /*0f40*/  @UP0 ULOP3.LUT UR4, UR5, 0x1, URZ, 0xc0, !UPT ;  /* 0x0000000105040892 */ /* 0x000fe4000f8ec03f */
[----:B------:R-:W-:-:S12]  /*0f50*/  UIMAD UR5, UR5, -0x5, UR14 ;  /* 0xfffffffb050578a4 */ /* 0x000fd8000f8e020e */
.L_x_11:
[----:B------:R-:W-:Y:S01]  /*0f60*/  IMAD.MOV.U32 R8, RZ, RZ, -0x1 ;  /* 0xffffffffff087424 */ /* 0x000fe200078e00ff */
[----:B------:R-:W-:Y:S01]  /*0f70*/  ISETP.GE.U32.AND P0, PT, R17, UR18, PT ;  /* 0x0000001211007c0c */ /* 0x000fe2000bf06070 */
[----:B------:R-:W-:Y:S01]  /*0f80*/  IMAD.MOV.U32 R6, RZ, RZ, -0x1 ;  /* 0xffffffffff067424 */ /* 0x000fe200078e00ff */
[----:B------:R-:W-:Y:S01]  /*0f90*/  PRMT R0, RZ, 0x7610, R0 ;  /* 0x00007610ff007816 */ /* 0x000fe20000000000 */
[----:B------:R-:W-:Y:S01]  /*0fa0*/  IMAD.MOV.U32 R7, RZ, RZ, -0x1 ;  /* 0xffffffffff077424 */ /* 0x000fe200078e00ff */
[----:B------:R2:W-:Y:S01]  /*0fb0*/  STL [R1+0x8c], R8 ;  /* 0x00008c0801007387 */ /* 0x0005e20000100800 */
[----:B------:R-:W-:-:S03]  /*0fc0*/  ISETP.GE.U32.AND.EX P0, PT, R22, UR19, PT, P0 ;  /* 0x0000001316007c0c */ /* 0x000fc6000bf06100 */
[----:B------:R2:W-:Y:S04]  /*0fd0*/  STL [R1+0x7c], R6 ;  /* 0x00007c0601007387 */ /* 0x0005e80000100800 */
[----:B------:R2:W-:Y:S06]  /*0fe0*/  STL [R1+0x90], R7 ;  /* 0x0000900701007387 */ /* 0x0005ec0000100800 */
[----:B------:R-:W-:Y:S05]  /*0ff0*/  @P0 BRA `(.L_x_12) ;  /* 0x0000000400380947 */ /* 0x000fea0003800000 */
[----:B------:R-:W3:Y:S01]  /*1000*/  LDC.64 R18, c[0x0][0x628] ;  /* 0x00018a00ff127b82 */ /* 0x000ee20000000a00 */
[----:B--2---:R-:W-:Y:S02]  /*1010*/  IMAD.MOV.U32 R6, RZ, RZ, R17 ;  /* 0x000000ffff067224 */ /* 0x004fe400078e0011 */
[----:B------:R-:W-:-:S05]  /*1020*/  IMAD.MOV.U32 R7, RZ, RZ, R22 ;  /* 0x000000ffff077224 */ /* 0x000fca00078e0016 */
[----:B------:R-:W2:Y:S08]  /*1030*/  LDC R0, c[0x0][0x630] ;  /* 0x00018c00ff007b82 */ /* 0x000eb00000000800 */
[----:B------:R-:W4:Y:S01]  /*1040*/  LDC.64 R20, c[0x0][0x620] ;  /* 0x00018800ff147b82 */ /* 0x000f220000000a00 */
[----:B---3--:R-:W-:-:S04]  /*1050*/  ISETP.NE.U32.AND P0, PT, R18, RZ, PT ;  /* 0x000000ff1200720c */ /* 0x008fc80003f05070 */
[----:B------:R-:W-:-:S13]  /*1060*/  ISETP.NE.AND.EX P0, PT, R19, RZ, PT, P0 ;  /* 0x000000ff1300720c */ /* 0x000fda0003f05300 */
[----:B--2-4-:R-:W-:Y:S05]  /*1070*/  @!P0 BRA `(.L_x_13) ;  /* 0x0000000000288947 */ /* 0x014fea0003800000 */
[----:B------:R-:W2:Y:S02]  /*1080*/  LDC R11, c[0x0][0x634] ;  /* 0x00018d00ff0b7b82 */ /* 0x000ea40000000800 */
[----:B--2---:R-:W-:-:S05]  /*1090*/  IADD3 R11, P0, R17, R11, RZ ;  /* 0x0000000b110b7210 */ /* 0x004fca0007f1e0ff */
[----:B0-----:R-:W-:-:S04]  /*10a0*/  IMAD.X R13, RZ, RZ, R22, P0 ;  /* 0x000000ffff0d7224 */ /* 0x001fc800000e0616 */
[----:B------:R-:W-:-:S04]  /*10b0*/  IMAD.WIDE.U32 R6, R13, R18, RZ ;  /* 0x000000120d067225 */ /* 0x000fc800078e00ff */
[----:B------:R-:W-:-:S04]  /*10c0*/  IMAD.WIDE.U32 R8, P0, R11, R19, R6 ;  /* 0x000000130b087225 */ /* 0x000fc80007800006 */
[----:B------:R-:W-:-:S04]  /*10d0*/  IMAD.WIDE.U32 R6, R11, R18, RZ ;  /* 0x000000120b067225 */ /* 0x000fc800078e00ff */
[----:B------:R-:W-:Y:S01]  /*10e0*/  IMAD.X R11, RZ, RZ, RZ, P0 ;  /* 0x000000ffff0b7224 */ /* 0x000fe200000e06ff */
[----:B------:R-:W-:Y:S01]  /*10f0*/  IADD3 RZ, P0, R7, R8, RZ ;  /* 0x0000000807ff7210 */ /* 0x000fe20007f1e0ff */
[----:B------:R-:W-:-:S04]  /*1100*/  IMAD.MOV.U32 R10, RZ, RZ, R9 ;  /* 0x000000ffff0a7224 */ /* 0x000fc800078e0009 */
[----:B------:R-:W-:-:S08]  /*1110*/  IMAD.WIDE.U32.X R6, R13, R19, R10, P0 ;  /* 0x000000130d067225 */ /* 0x000fd000000e040a */
.L_x_13:
[-CC-:B------:R-:W-:Y:S01]  /*1120*/  SHF.R.U64 R27, R6, R0.reuse, R7.reuse ;  /* 0x00000000061b7219 */ /* 0x180fe20000001207 */
[----:B------:R-:W2:Y:S01]  /*1130*/  LDC.64 R24, c[0x0][0x640] ;  /* 0x00019000ff187b82 */ /* 0x000ea20000000a00 */
[----:B------:R-:W-:Y:S01]  /*1140*/  SHF.R.U32.HI R0, RZ, R0, R7 ;  /* 0x00000000ff007219 */ /* 0x000fe20000011607 */
[----:B------:R-:W-:Y:S01]  /*1150*/  IMAD.MOV.U32 R6, RZ, RZ, R17 ;  /* 0x000000ffff067224 */ /* 0x000fe200078e0011 */
[----:B------:R-:W-:-:S05]  /*1160*/  IADD3 R9, P0, RZ, -R27, RZ ;  /* 0x8000001bff097210 */ /* 0x000fca0007f1e0ff */
[----:B------:R-:W3:Y:S01]  /*1170*/  LDC R8, c[0x0][0x618] ;  /* 0x00018600ff087b82 */ /* 0x000ee20000000800 */
[----:B------:R-:W-:-:S04]  /*1180*/  IMAD.X R7, RZ, RZ, ~R0, P0 ;  /* 0x000000ffff077224 */ /* 0x000fc800000e0e00 */
[-C--:B------:R-:W-:Y:S02]  /*1190*/  IMAD R0, R7, R20.reuse, RZ ;  /* 0x0000001407007224 */ /* 0x080fe400078e02ff */
[----:B------:R-:W-:Y:S01]  /*11a0*/  IMAD.MOV.U32 R7, RZ, RZ, R22 ;  /* 0x000000ffff077224 */ /* 0x000fe200078e0016 */
[----:B------:R-:W4:Y:S01]  /*11b0*/  LDC R11, c[0x0][0x608] ;  /* 0x00018200ff0b7b82 */ /* 0x000f220000000800 */
[----:B-1----:R-:W-:Y:S02]  /*11c0*/  IMAD.MOV.U32 R22, RZ, RZ, 0x1 ;  /* 0x00000001ff167424 */ /* 0x002fe400078e00ff */
[----:B------:R-:W-:-:S04]  /*11d0*/  IMAD.WIDE.U32 R6, R9, R20, R6 ;  /* 0x0000001409067225 */ /* 0x000fc800078e0006 */
[----:B------:R-:W-:Y:S01]  /*11e0*/  IMAD R9, R9, R21, R0 ;  /* 0x0000001509097224 */ /* 0x000fe200078e0200 */
[----:B------:R-:W1:Y:S01]  /*11f0*/  LDC R23, c[0x0][0x658] ;  /* 0x00019600ff177b82 */ /* 0x000e620000000800 */
[----:B--2---:R-:W-:Y:S01]  /*1200*/  ISETP.NE.U32.AND P0, PT, R24, RZ, PT ;  /* 0x000000ff1800720c */ /* 0x004fe20003f05070 */
[----:B------:R-:W-:Y:S02]  /*1210*/  IMAD.MOV.U32 R0, RZ, RZ, -0x1 ;  /* 0xffffffffff007424 */ /* 0x000fe400078e00ff */
[----:B------:R-:W-:Y:S01]  /*1220*/  IMAD.IADD R7, R7, 0x1, R9 ;  /* 0x0000000107077824 */ /* 0x000fe200078e0209 */
[----:B------:R-:W-:-:S03]  /*1230*/  ISETP.NE.AND.EX P0, PT, R25, RZ, PT, P0 ;  /* 0x000000ff1900720c */ /* 0x000fc60003f05300 */
[----:B------:R-:W2:Y:S01]  /*1240*/  LDC R21, c[0x0][0x600] ;  /* 0x00018000ff157b82 */ /* 0x000ea20000000800 */
[-CC-:B---3--:R-:W-:Y:S02]  /*1250*/  SHF.R.U64 R19, R6, R8.reuse, R7.reuse ;  /* 0x0000000806137219 */ /* 0x188fe40000001207 */
[----:B------:R-:W-:-:S05]  /*1260*/  SHF.R.U32.HI R6, RZ, R8, R7 ;  /* 0x00000008ff067219 */ /* 0x000fca0000011607 */
[----:B------:R-:W3:Y:S01]  /*1270*/  LDC R18, c[0x0][0x648] ;  /* 0x00019200ff127b82 */ /* 0x000ee20000000800 */
[-CC-:B----4-:R-:W-:Y:S02]  /*1280*/  SHF.R.U64 R28, R19, R11.reuse, R6.reuse ;  /* 0x0000000b131c7219 */ /* 0x190fe40000001206 */
[----:B------:R-:W-:-:S05]  /*1290*/  SHF.R.U32.HI R6, RZ, R11, R6 ;  /* 0x0000000bff067219 */ /* 0x000fca0000011606 */
[----:B------:R-:W4:Y:S01]  /*12a0*/  LDC R20, c[0x0][0x638] ;  /* 0x00018e00ff147b82 */ /* 0x000f220000000800 */
[-CC-:B-1----:R-:W-:Y:S02]  /*12b0*/  SHF.R.U64 R30, R28, R23.reuse, R6.reuse ;  /* 0x000000171c1e7219 */ /* 0x182fe40000001206 */
[-C--:B------:R-:W-:Y:S02]  /*12c0*/  SHF.L.U32 R0, R0, R23.reuse, RZ ;  /* 0x0000001700007219 */ /* 0x080fe400000006ff */
[----:B------:R-:W-:Y:S01]  /*12d0*/  SHF.R.U32.HI R7, RZ, R23, R6 ;  /* 0x00000017ff077219 */ /* 0x000fe20000011606 */
[----:B------:R-:W-:Y:S01]  /*12e0*/  IMAD.MOV.U32 R6, RZ, RZ, R30 ;  /* 0x000000ffff067224 */ /* 0x000fe200078e001e */
[----:B0-----:R-:W-:Y:S01]  /*12f0*/  LOP3.LUT R13, RZ, R0, RZ, 0x33, !PT ;  /* 0x00000000ff0d7212 */ /* 0x001fe200078e33ff */
[----:B------:R-:W0:Y:S01]  /*1300*/  LDC R26, c[0x0][0x610] ;  /* 0x00018400ff1a7b82 */ /* 0x000e220000000800 */
[----:B------:R-:W-:Y:S05]  /*1310*/  @!P0 BRA `(.L_x_14) ;  /* 0x0000000000288947 */ /* 0x000fea0003800000 */
[----:B------:R-:W1:Y:S02]  /*1320*/  LDC R11, c[0x0][0x64c] ;  /* 0x00019300ff0b7b82 */ /* 0x000e640000000800 */
[----:B-1----:R-:W-:-:S05]  /*1330*/  IADD3 R11, P0, R30, R11, RZ ;  /* 0x0000000b1e0b7210 */ /* 0x002fca0007f1e0ff */
[----:B------:R-:W-:-:S04]  /*1340*/  IMAD.X R17, RZ, RZ, R7, P0 ;  /* 0x000000ffff117224 */ /* 0x000fc800000e0607 */
[----:B------:R-:W-:-:S04]  /*1350*/  IMAD.WIDE.U32 R6, R17, R24, RZ ;  /* 0x0000001811067225 */ /* 0x000fc800078e00ff */
[----:B------:R-:W-:-:S04]  /*1360*/  IMAD.WIDE.U32 R8, P0, R11, R25, R6 ;  /* 0x000000190b087225 */ /* 0x000fc80007800006 */
[----:B------:R-:W-:-:S04]  /*1370*/  IMAD.WIDE.U32 R6, R11, R24, RZ ;  /* 0x000000180b067225 */ /* 0x000fc800078e00ff */
[----:B------:R-:W-:Y:S01]  /*1380*/  IMAD.X R11, RZ, RZ, RZ, P0 ;  /* 0x000000ffff0b7224 */ /* 0x000fe200000e06ff */
[----:B------:R-:W-:Y:S01]  /*1390*/  IADD3 RZ, P0, R7, R8, RZ ;  /* 0x0000000807ff7210 */ /* 0x000fe20007f1e0ff */
[----:B------:R-:W-:-:S04]  /*13a0*/  IMAD.MOV.U32 R10, RZ, RZ, R9 ;  /* 0x000000ffff0a7224 */ /* 0x000fc800078e0009 */
[----:B------:R-:W-:-:S08]  /*13b0*/  IMAD.WIDE.U32.X R6, R17, R25, R10, P0 ;  /* 0x0000001911067225 */ /* 0x000fd000000e040a */
.L_x_14:
[----:B---3--:R-:W-:Y:S01]  /*13c0*/  SHF.R.U64 R5, R6, R18, R7 ;  /* 0x0000001206057219 */ /* 0x008fe20000001207 */
[----:B--2---:R-:W-:Y:S01]  /*13d0*/  VIADD R6, R21, 0xffffffff ;  /* 0xffffffff15067836 */ /* 0x004fe20000000000 */
[----:B------:R-:W-:Y:S01]  /*13e0*/  SHF.L.U32 R0, R22, R23, RZ ;  /* 0x0000001716007219 */ /* 0x000fe200000006ff */
[----:B------:R-:W-:Y:S01]  /*13f0*/  @P2 IMAD R14, R15, R16, R4 ;  /* 0x000000100f0e2224 */ /* 0x000fe200078e0204 */
[----:B------:R-:W-:Y:S01]  /*1400*/  LOP3.LUT R13, R28, R13, RZ, 0xc0, !PT ;  /* 0x0000000d1c0d7212 */ /* 0x000fe200078ec0ff */
[----:B------:R-:W-:-:S04]  /*1410*/  IMAD.MOV R7, RZ, RZ, -R5 ;  /* 0x000000ffff077224 */ /* 0x000fc800078e0a05 */
[----:B------:R-:W-:Y:S01]  /*1420*/  IMAD R13, R0, R5, R13 ;  /* 0x00000005000d7224 */ /* 0x000fe200078e020d */
[----:B------:R-:W-:Y:S01]  /*1430*/  LOP3.LUT R5, R19, R6, RZ, 0xc0, !PT ;  /* 0x0000000613057212 */ /* 0x000fe200078ec0ff */
[----:B----4-:R-:W-:Y:S02]  /*1440*/  IMAD R0, R7, R20, R30 ;  /* 0x0000001407007224 */ /* 0x010fe400078e021e */
[----:B------:R-:W-:Y:S02]  /*1450*/  IMAD.MOV.U32 R6, RZ, RZ, 0x1 ;  /* 0x00000001ff067424 */ /* 0x000fe400078e00ff */
[----:B0-----:R-:W-:Y:S02]  /*1460*/  IMAD R4, R13, R26, R14 ;  /* 0x0000001a0d047224 */ /* 0x001fe400078e020e */
[----:B------:R-:W-:Y:S01]  /*1470*/  IMAD R5, R0, R21, R5 ;  /* 0x0000001500057224 */ /* 0x000fe200078e0205 */
[----:B------:R-:W-:-:S04]  /*1480*/  PRMT R0, R6, 0x7610, R0 ;  /* 0x0000761006007816 */ /* 0x000fc80000000000 */
[----:B------:R-:W-:Y:S02]  /*1490*/  SEL R6, R5, R4, !P2 ;  /* 0x0000000405067207 */ /* 0x000fe40005000000 */
[----:B------:R-:W-:-:S03]  /*14a0*/  SEL R4, R4, R5, !P2 ;  /* 0x0000000504047207 */ /* 0x000fc60005000000 */
[----:B------:R3:W-:Y:S04]  /*14b0*/  STL [R1+0x90], R6 ;  /* 0x0000900601007387 */ /* 0x0007e80000100800 */
[----:B------:R3:W-:Y:S04]  /*14c0*/  STL [R1+0x7c], R27 ;  /* 0x00007c1b01007387 */ /* 0x0007e80000100800 */
[----:B------:R3:W-:Y:S02]  /*14d0*/  STL [R1+0x8c], R4 ;  /* 0x00008c0401007387 */ /* 0x0007e40000100800 */
.L_x_12:
[----:B------:R-:W-:Y:S05]  /*14e0*/  @!P1 BRA `(.L_x_15) ;  /* 0x00000000000c9947 */ /* 0x000fea0003800000 */
[----:B------:R-:W-:Y:S01]  /*14f0*/  UCGABAR_WAIT ;  /* 0x0000000000007dc7 */ /* 0x000fe20008000000 */
[----:B------:R-:W-:Y:S01]  /*1500*/  CCTL.IVALL ;  /* 0x00000000ff00798f */ /* 0x000fe20002000000 */
[----:B------:R-:W-:Y:S05]  /*1510*/  BRA `(.L_x_16) ;  /* 0x0000000000047947 */ /* 0x000fea0003800000 */
.L_x_15:
[----:B------:R-:W-:Y:S06]  /*1520*/  BAR.SYNC.DEFER_BLOCKING 0x0 ;  /* 0x0000000000007b1d */ /* 0x000fec0000010000 */
.L_x_16:
[----:B------:R-:W-:Y:S05]  /*1530*/  @!P3 BRA `(.L_x_17) ;  /* 0x000000d800d8b947 */ /* 0x000fea0003800000 */
[----:B------:R-:W-:-:S06]  /*1540*/  UISETP.GT.U32.AND UP0, UPT, UR12, 0x1, UPT ;  /* 0x000000010c00788c */ /* 0x000fcc000bf04070 */
[----:B------:R-:W-:-:S13]  /*1550*/  PLOP3.LUT P0, PT, PT, PT, UP0, 0x80, 0x0 ;  /* 0x000000000000781c */ /* 0x000fda0003f0f008 */
[----:B------:R-:W-:Y:S05]  /*1560*/  @P0 EXIT ;  /* 0x000000000000094d */ /* 0x000fea0003800000 */
.L_x_18:
[----:B------:R-:W-:-:S08]  /*1570*/  NOP ;  /* 0x0000000000007918 */ /* 0x000fd00000000000 */
[----:B------:R-:W4:Y:S02]  /*1580*/  USETMAXREG.TRY_ALLOC.CTAPOOL UP0, 0xe8 ;  /* 0x000000e8000079c8 */ /* 0x000f240008000600 */
[----:B----4-:R-:W-:-:S13]  /*1590*/  PLOP3.LUT P0, PT, PT, PT, UP0, 0x80, 0x0 ;  /* 0x000000000000781c */ /* 0x010fda0003f0f008 */
[----:B------:R-:W-:Y:S05]  /*15a0*/  @!P0 BRA `(.L_x_18) ;  /* 0xfffffffc00f08947 */ /* 0x000fea000383ffff */
[----:B------:R-:W-:-:S13]  /*15b0*/  LOP3.LUT P0, RZ, R0, 0xff, RZ, 0xc0, !PT ;  /* 0x000000ff00ff7812 */ /* 0x000fda000780c0ff */
[----:B------:R-:W-:Y:S05]  /*15c0*/  @!P0 EXIT ;  /* 0x000000000000894d */ /* 0x000fea0003800000 */
[----:B------:R-:W4:Y:S01]  /*15d0*/  S2UR UR6, SR_CgaCtaId ;  /* 0x00000000000679c3 */ /* 0x000f220000008800 */
[CC--:B------:R-:W-:Y:S01]  /*15e0*/  LEA.HI R0, R12.reuse, R3.reuse, RZ, 0x2 ;  /* 0x000000030c007211 */ /* 0x0c0fe200078f10ff */
[----:B------:R-:W-:Y:S01]  /*15f0*/  UIADD3 UR7, UR17, -0x1, URZ ;  /* 0xffffffff11077890 */ /* 0x000fe2000fffe03f */
[----:B------:R-:W-:Y:S01]  /*1600*/  LEA.HI R3, R12, R3, RZ, 0x5 ;  /* 0x000000030c037211 */ /* 0x000fe200078f28ff */
[----:B------:R-:W-:Y:S01]  /*1610*/  UMOV UR12, 0x400 ;  /* 0x00000400000c7882 */ /* 0x000fe20000000000 */
[--C-:B------:R-:W-:Y:S01]  /*1620*/  SHF.R.S32.HI R2, RZ, 0x2, R0.reuse ;  /* 0x00000002ff027819 */ /* 0x100fe20000011400 */
[----:B------:R-:W-:Y:S01]  /*1630*/  UISETP.LT.AND UP0, UPT, UR14, 0x1, UPT ;  /* 0x000000010e00788c */ /* 0x000fe2000bf01270 */
[----:B------:R-:W-:Y:S01]  /*1640*/  SHF.R.S32.HI R5, RZ, 0x1f, R0 ;  /* 0x0000001fff057819 */ /* 0x000fe20000011400 */
[----:B------:R-:W-:Y:S02]  /*1650*/  ULOP3.LUT UR27, UR13, 0x1, URZ, 0xfc, !UPT ;  /* 0x000000010d1b7892 */ /* 0x000fe4000f8efc3f */
[----:B------:R-:W-:Y:S01]  /*1660*/  USEL UR16, UR14, 0x1, UP0 ;  /* 0x000000010e107887 */ /* 0x000fe20008000000 */
[----:B------:R-:W-:Y:S01]  /*1670*/  LEA.HI R5, R5, R2, RZ, 0x3 ;  /* 0x0000000205057211 */ /* 0x000fe200078f18ff */
[----:B------:R-:W-:-:S02]  /*1680*/  UISETP.NE.AND UP0, UPT, UR7, URZ, UPT ;  /* 0x0000003f0700728c */ /* 0x000fc4000bf05270 */
[----:B------:R-:W-:Y:S01]  /*1690*/  USHF.L.U32 UR28, UR14, 0x1, URZ ;  /* 0x000000010e1c7899 */ /* 0x000fe2000800063f */
[----:B------:R-:W-:Y:S01]  /*16a0*/  LOP3.LUT R5, R5, 0xfffffff8, RZ, 0xc0, !PT ;  /* 0xfffffff805057812 */ /* 0x000fe200078ec0ff */
[----:B------:R-:W-:Y:S02]  /*16b0*/  UIADD3 UR16, -UR16, UR14, URZ ;  /* 0x0000000e10107290 */ /* 0x000fe4000fffe13f */
[----:B------:R-:W-:Y:S02]  /*16c0*/  USEL UR30, URZ, 0x1, UP0 ;  /* 0x000000013f1e7887 */ /* 0x000fe40008000000 */
[----:B------:R-:W-:Y:S01]  /*16d0*/  IMAD.IADD R2, R2, 0x1, -R5 ;  /* 0x0000000102027824 */ /* 0x000fe200078e0a05 */
[----:B------:R-:W-:Y:S01]  /*16e0*/  SHF.R.S32.HI R5, RZ, 0x5, R3 ;  /* 0x00000005ff057819 */ /* 0x000fe20000011403 */
[----:B----4-:R-:W-:-:S03]  /*16f0*/  ULEA UR12, UR6, UR12, 0x18 ;  /* 0x0000000c060c7291 */ /* 0x010fc6000f8ec03f */
[--C-:B------:R-:W-:Y:S01]  /*1700*/  SHF.R.S32.HI R3, RZ, 0x1f, R2.reuse ;  /* 0x0000001fff037819 */ /* 0x100fe20000011402 */
[----:B------:R-:W-:Y:S01]  /*1710*/  USHF.L.U32 UR6, UR7, 0x3, URZ ;  /* 0x0000000307067899 */ /* 0x000fe2000800063f */
[C-C-:B------:R-:W-:Y:S01]  /*1720*/  IMAD R0, R5.reuse, -0x10, -R2.reuse ;  /* 0xfffffff005007824 */ /* 0x140fe200078e0a02 */
[----:B------:R-:W-:Y:S02]  /*1730*/  UIADD3 UR29, UR12, 0x60, URZ ;  /* 0x000000600c1d7890 */ /* 0x000fe4000fffe03f */
[----:B------:R-:W-:Y:S01]  /*1740*/  ULOP3.LUT UR6, UR6, 0x8, URZ, 0xc0, !UPT ;  /* 0x0000000806067892 */ /* 0x000fe2000f8ec03f */
[----:B------:R-:W-:Y:S01]  /*1750*/  IMAD.WIDE R2, R5, 0x10, R2 ;  /* 0x0000001005027825 */ /* 0x000fe200078e0202 */
[----:B------:R-:W-:Y:S02]  /*1760*/  ULEA UR17, UR17, UR29, 0x3 ;  /* 0x0000001d11117291 */ /* 0x000fe4000f8e183f */
[----:B------:R-:W-:Y:S02]  /*1770*/  ULOP3.LUT UR31, UR6, 0x8, URZ, 0x3c, !UPT ;  /* 0x00000008061f7892 */ /* 0x000fe4000f8e3c3f */
[----:B------:R-:W-:-:S03]  /*1780*/  ULOP3.LUT UR18, UR6, 0x18, URZ, 0x3c, !UPT ;  /* 0x0000001806127892 */ /* 0x000fc6000f8e3c3f */
[----:B------:R-:W-:Y:S02]  /*1790*/  ULDC UR6, c[0x0][0x284] ;  /* 0x0000a10000067ab9 */ /* 0x000fe40000000800 */
[----:B------:R-:W-:-:S05]  /*17a0*/  VIADD R0, R0, UR6 ;  /* 0x0000000600007c36 */ /* 0x000fca0008000000 */
[----:B------:R4:W-:Y:S04]  /*17b0*/  STL [R1+0x94], R0 ;  /* 0x0000940001007387 */ /* 0x0009e80000100800 */
[----:B------:R4:W-:Y:S02]  /*17c0*/  STL.64 [R1+0x98], R2 ;  /* 0x0000980201007387 */ /* 0x0009e40000100a00 */
.L_x_301:
[----:B----4-:R-:W-:Y:S01]  /*17d0*/  IMAD.U32 R0, RZ, RZ, UR30 ;  /* 0x0000001eff007e24 */ /* 0x010fe2000f8e00ff */
[----:B0-2---:R-:W4:Y:S01]  /*17e0*/  LDC R2, c[0x0][0x28c] ;  /* 0x0000a300ff027b82 */ /* 0x005f220000000800 */
[----:B------:R-:W-:Y:S01]  /*17f0*/  UMOV UR6, URZ ;  /* 0x0000003f00067c82 */ /* 0x000fe20008000000 */
[----:B------:R-:W-:Y:S02]  /*1800*/  UMOV UR19, UR5 ;  /* 0x0000000500137c82 */ /* 0x000fe40008000000 */
[----:B------:R-:W-:-:S04]  /*1810*/  SHF.L.U32 R0, R0, 0x1f, RZ ;  /* 0x0000001f00007819 */ /* 0x000fc800000006ff */
[----:B------:R-:W5:Y:S01]  /*1820*/  SYNCS.PHASECHK.TRANS64.TRYWAIT P0, [UR17+-0x8], R0 ;  /* 0xfffff800ff0075a7 */ /* 0x000f620008000151 */
[----:B----4-:R-:W-:Y:S01]  /*1830*/  ISETP.GE.AND P1, PT, R2, 0x1, PT ;  /* 0x000000010200780c */ /* 0x010fe20003f26270 */
[----:B-----5:R-:W-:-:S12]  /*1840*/  @!P0 BRA `(.L_x_19) ;  /* 0x000000e800b08947 */ /* 0x020fd80003800000 */
.L_x_324:
[----:B------:R0:W-:Y:S01]  /*1850*/  STL [R1+0x74], RZ ;  /* 0x000074ff01007387 */ /* 0x0001e20000100800 */
[----:B------:R-:W-:Y:S01]  /*1860*/  UMOV UR7, URZ ;  /* 0x0000003f00077c82 */ /* 0x000fe20008000000 */
[----:B------:R-:W-:Y:S01]  /*1870*/  UMOV UR8, URZ ;  /* 0x0000003f00087c82 */ /* 0x000fe20008000000 */
[----:B----4-:R-:W-:Y:S01]  /*1880*/  IMAD.MOV.U32 R0, RZ, RZ, RZ ;  /* 0x000000ffff007224 */ /* 0x010fe200078e00ff */
[----:B------:R4:W-:Y:S01]  /*1890*/  STL [R1+0x70], RZ ;  /* 0x000070ff01007387 */ /* 0x0009e20000100800 */
[----:B------:R-:W-:Y:S02]  /*18a0*/  CS2R R2, SRZ ;  /* 0x0000000000027805 */ /* 0x000fe4000001ff00 */
[----:B---3--:R-:W-:Y:S02]  /*18b0*/  CS2R R4, SRZ ;  /* 0x0000000000047805 */ /* 0x008fe4000001ff00 */
[----:B--2---:R-:W-:Y:S01]  /*18c0*/  CS2R R6, SRZ ;  /* 0x0000000000067805 */ /* 0x004fe2000001ff00 */
[----:B------:R4:W-:Y:S01]  /*18d0*/  STL [R1+0x6c], RZ ;  /* 0x00006cff01007387 */ /* 0x0009e20000100800 */
[----:B------:R-:W-:-:S02]  /*18e0*/  CS2R R8, SRZ ;  /* 0x0000000000087805 */ /* 0x000fc4000001ff00 */
[----:B0-----:R-:W-:Y:S02]  /*18f0*/  CS2R R10, SRZ ;  /* 0x00000000000a7805 */ /* 0x001fe4000001ff00 */
[----:B------:R-:W-:Y:S01]  /*1900*/  CS2R R12, SRZ ;  /* 0x00000000000c7805 */ /* 0x000fe2000001ff00 */
[----:B------:R4:W-:Y:S01]  /*1910*/  STL [R1+0x68], RZ ;  /* 0x000068ff01007387 */ /* 0x0009e20000100800 */
[----:B------:R-:W-:Y:S02]  /*1920*/  CS2R R14, SRZ ;  /* 0x00000000000e7805 */ /* 0x000fe4000001ff00 */
[----:B-1----:R-:W-:Y:S02]  /*1930*/  CS2R R16, SRZ ;  /* 0x0000000000107805 */ /* 0x002fe4000001ff00 */
[----:B------:R-:W-:Y:S01]  /*1940*/  CS2R R18, SRZ ;  /* 0x0000000000127805 */ /* 0x000fe2000001ff00 */
[----:B------:R4:W-:Y:S01]  /*1950*/  STL [R1+0x64], RZ ;  /* 0x000064ff01007387 */ /* 0x0009e20000100800 */
[----:B------:R-:W-:-:S02]  /*1960*/  CS2R R20, SRZ ;  /* 0x0000000000147805 */ /* 0x000fc4000001ff00 */
[----:B------:R-:W-:Y:S02]  /*1970*/  CS2R R22, SRZ ;  /* 0x0000000000167805 */ /* 0x000fe4000001ff00 */
[----:B------:R-:W-:Y:S01]  /*1980*/  CS2R R152, SRZ ;  /* 0x0000000000987805 */ /* 0x000fe2000001ff00 */
[----:B------:R4:W-:Y:S01]  /*1990*/  STL [R1+0x60], RZ ;  /* 0x000060ff01007387 */ /* 0x0009e20000100800 */
[----:B------:R-:W-:Y:S02]  /*19a0*/  CS2R R154, SRZ ;  /* 0x00000000009a7805 */ /* 0x000fe4000001ff00 */
[----:B------:R-:W-:Y:S02]  /*19b0*/  CS2R R156, SRZ ;  /* 0x00000000009c7805 */ /* 0x000fe4000001ff00 */
        /* <DEDUP_REMOVED lines=46> */
[----:B------:R-:W-:Y:S01]  /*1ca0*/  IMAD.MOV.U32 R226, RZ, RZ, RZ ;  /* 0x000000ffffe27224 */ /* 0x000fe200078e00ff */
[----:B------:R-:W-:Y:S01]  /*1cb0*/  CS2R R24, SRZ ;  /* 0x0000000000187805 */ /* 0x000fe2000001ff00 */
[----:B------:R-:W-:Y:S01]  /*1cc0*/  IMAD.U32 R227, RZ, RZ, UR4 ;  /* 0x00000004ffe37e24 */ /* 0x000fe2000f8e00ff */
[----:B------:R4:W-:Y:S01]  /*1cd0*/  STL [R1+0x2c], RZ ;  /* 0x00002cff01007387 */ /* 0x0009e20000100800 */
[----:B------:R-:W-:Y:S02]  /*1ce0*/  CS2R R26, SRZ ;  /* 0x00000000001a7805 */ /* 0x000fe4000001ff00 */
[----:B------:R-:W-:-:S02]  /*1cf0*/  CS2R R28, SRZ ;  /* 0x00000000001c7805 */ /* 0x000fc4000001ff00 */
[----:B------:R-:W-:Y:S01]  /*1d00*/  CS2R R30, SRZ ;  /* 0x00000000001e7805 */ /* 0x000fe2000001ff00 */
[----:B------:R4:W-:Y:S01]  /*1d10*/  STL [R1+0x28], RZ ;  /* 0x000028ff01007387 */ /* 0x0009e20000100800 */
[----:B------:R-:W-:Y:S02]  /*1d20*/  CS2R R32, SRZ ;  /* 0x0000000000207805 */ /* 0x000fe4000001ff00 */
[----:B------:R-:W-:Y:S02]  /*1d30*/  CS2R R34, SRZ ;  /* 0x0000000000227805 */ /* 0x000fe4000001ff00 */
[----:B------:R-:W-:Y:S01]  /*1d40*/  CS2R R36, SRZ ;  /* 0x0000000000247805 */ /* 0x000fe2000001ff00 */
        /* <DEDUP_REMOVED lines=36> */
[----:B------:R4:W-:Y:S01]  /*1f90*/  STL [R1], RZ ;  /* 0x000000ff01007387 */ /* 0x0009e20000100800 */
[----:B------:R-:W-:Y:S02]  /*1fa0*/  CS2R R92, SRZ ;  /* 0x00000000005c7805 */ /* 0x000fe4000001ff00 */
[----:B------:R-:W-:Y:S02]  /*1fb0*/  CS2R R94, SRZ ;  /* 0x00000000005e7805 */ /* 0x000fe4000001ff00 */
[----:B------:R-:W-:Y:S02]  /*1fc0*/  CS2R R96, SRZ ;  /* 0x0000000000607805 */ /* 0x000fe4000001ff00 */
[----:B------:R-:W-:Y:S02]  /*1fd0*/  CS2R R98, SRZ ;  /* 0x0000000000627805 */ /* 0x000fe4000001ff00 */
[----:B------:R-:W-:-:S02]  /*1fe0*/  CS2R R100, SRZ ;  /* 0x0000000000647805 */ /* 0x000fc4000001ff00 */
[----:B------:R-:W-:Y:S02]  /*1ff0*/  CS2R R102, SRZ ;  /* 0x0000000000667805 */ /* 0x000fe4000001ff00 */
        /* <DEDUP_REMOVED lines=23> */
[----:B------:R-:W-:Y:S01]  /*2170*/  CS2R R150, SRZ ;  /* 0x0000000000967805 */ /* 0x000fe2000001ff00 */
[----:B----4-:R-:W-:Y:S06]  /*2180*/  @!P1 BRA `(.L_x_20) ;  /* 0x0000001000609947 */ /* 0x010fec0003800000 */
[----:B------:R-:W-:-:S06]  /*2190*/  UISETP.NE.AND UP0, UPT, UR27, 0x3, UPT ;  /* 0x000000031b00788c */ /* 0x000fcc000bf05270 */
[----:B------:R-:W-:-:S13]  /*21a0*/  PLOP3.LUT P1, PT, PT, PT, UP0, 0x80, 0x0 ;  /* 0x000000000000781c */ /* 0x000fda0003f2f008 */
[----:B------:R-:W-:Y:S05]  /*21b0*/  @!P1 BRA `(.L_x_21) ;  /* 0x0000000000049947 */ /* 0x000fea0003800000 */
[----:B------:R-:W-:Y:S01]  /*21c0*/  BPT.TRAP 0x1 ;  /* 0x000000040000795c */ /* 0x000fe20000300000 */
.L_x_21:
[----:B------:R-:W-:Y:S01]  /*21d0*/  ULEA UR6, UR5, UR12, 0x3 ;  /* 0x0000000c05067291 */ /* 0x000fe2000f8e183f */
[----:B------:R-:W-:-:S05]  /*21e0*/  IMAD.U32 R0, RZ, RZ, UR4 ;  /* 0x00000004ff007e24 */ /* 0x000fca000f8e00ff */
[----:B------:R-:W-:-:S04]  /*21f0*/  SHF.L.U32 R0, R0, 0x1f, RZ ;  /* 0x0000001f00007819 */ /* 0x000fc800000006ff */
[----:B------:R0:W1:Y:S01]  /*2200*/  SYNCS.PHASECHK.TRANS64.TRYWAIT P0, [UR6], R0 ;  /* 0x00000000ff0075a7 */ /* 0x0000620008000146 */
[----:B------:R-:W-:Y:S05]  /*2210*/  @!P1 BRA `(.L_x_22) ;  /* 0x0000000000049947 */ /* 0x000fea0003800000 */
[----:B------:R-:W-:Y:S01]  /*2220*/  BPT.TRAP 0x1 ;  /* 0x000000040000795c */ /* 0x000fe20000300000 */
.L_x_22:
[----:B-1----:R-:W-:Y:S05]  /*2230*/  @P0 BRA `(.L_x_23) ;  /* 0x0000000000080947 */ /* 0x002fea0003800000 */
[----:B------:R-:W1:Y:S02]  /*2240*/  SYNCS.PHASECHK.TRANS64.TRYWAIT P0, [UR6], R0 ;  /* 0x00000000ff0075a7 */ /* 0x000e640008000146 */
[----:B-1----:R-:W-:Y:S05]  /*2250*/  @!P0 BRA `(.L_x_24) ;  /* 0x000000e000448947 */ /* 0x002fea0003800000 */
.L_x_23:
[----:B------:R2:W-:Y:S01]  /*2260*/  STL [R1+0x74], RZ ;  /* 0x000074ff01007387 */ /* 0x0005e20000100800 */
[----:B------:R-:W-:Y:S01]  /*2270*/  UIADD3 UR7, UR12, 0x2980, URZ ;  /* 0x000029800c077890 */ /* 0x000fe2000fffe03f */
[----:B------:R-:W-:Y:S01]  /*2280*/  WARPGROUP.ARRIVE ;  /* 0x00000000000079c5 */ /* 0x000fe20000000000 */
[----:B------:R-:W-:Y:S01]  /*2290*/  UIADD3 UR6, UR12, 0x180, URZ ;  /* 0x000001800c067890 */ /* 0x000fe2000fffe03f */
[----:B------:R2:W-:Y:S01]  /*22a0*/  STL [R1+0x70], RZ ;  /* 0x000070ff01007387 */ /* 0x0005e20000100800 */
[----:B------:R-:W-:Y:S01]  /*22b0*/  USHF.R.U32.HI UR7, URZ, 0x4, UR7 ;  /* 0x000000043f077899 */ /* 0x000fe20008011607 */
[----:B01----:R-:W-:Y:S01]  /*22c0*/  IMAD.MOV.U32 R0, RZ, RZ, RZ ;  /* 0x000000ffff007224 */ /* 0x003fe200078e00ff */
[----:B------:R-:W-:Y:S01]  /*22d0*/  USHF.R.U32.HI UR6, URZ, 0x4, UR6 ;  /* 0x000000043f067899 */ /* 0x000fe20008011606 */
[----:B------:R2:W-:Y:S01]  /*22e0*/  STL [R1+0x6c], RZ ;  /* 0x00006cff01007387 */ /* 0x0005e20000100800 */
[----:B------:R-:W-:Y:S01]  /*22f0*/  ULOP3.LUT UR7, UR7, 0x3fff, URZ, 0xc0, !UPT ;  /* 0x00003fff07077892 */ /* 0x000fe2000f8ec03f */
[----:B------:R-:W-:Y:S01]  /*2300*/  CS2R R2, SRZ ;  /* 0x0000000000027805 */ /* 0x000fe2000001ff00 */
[----:B------:R-:W-:Y:S01]  /*2310*/  ULOP3.LUT UR6, UR6, 0x3fff, URZ, 0xc0, !UPT ;  /* 0x00003fff06067892 */ /* 0x000fe2000f8ec03f */
[----:B------:R2:W-:Y:S01]  /*2320*/  STL [R1+0x68], RZ ;  /* 0x000068ff01007387 */ /* 0x0005e20000100800 */
[----:B------:R-:W-:Y:S01]  /*2330*/  ULOP3.LUT UR7, UR7, 0x10000, URZ, 0xfc, !UPT ;  /* 0x0001000007077892 */ /* 0x000fe2000f8efc3f */
[----:B------:R-:W-:Y:S01]  /*2340*/  CS2R R4, SRZ ;  /* 0x0000000000047805 */ /* 0x000fe2000001ff00 */
[----:B------:R-:W-:Y:S01]  /*2350*/  ULOP3.LUT UR6, UR6, 0x10000, URZ, 0xfc, !UPT ;  /* 0x0001000006067892 */ /* 0x000fe2000f8efc3f */
[----:B------:R2:W-:Y:S01]  /*2360*/  STL [R1+0x64], RZ ;  /* 0x000064ff01007387 */ /* 0x0005e20000100800 */
[----:B------:R-:W-:Y:S01]  /*2370*/  ULEA UR10, UR5, UR7, 0x9 ;  /* 0x00000007050a7291 */ /* 0x000fe2000f8e483f */
[----:B------:R-:W-:Y:S01]  /*2380*/  CS2R R6, SRZ ;  /* 0x0000000000067805 */ /* 0x000fe2000001ff00 */
[----:B------:R-:W-:Y:S01]  /*2390*/  ULEA UR8, UR5, UR6, 0x7 ;  /* 0x0000000605087291 */ /* 0x000fe2000f8e383f */
[----:B------:R2:W-:Y:S01]  /*23a0*/  STL [R1+0x60], RZ ;  /* 0x000060ff01007387 */ /* 0x0005e20000100800 */
[----:B------:R-:W-:Y:S01]  /*23b0*/  ULDC UR7, c[0x0][0x50c] ;  /* 0x0001430000077ab9 */ /* 0x000fe20000000800 */
[----:B------:R-:W-:Y:S01]  /*23c0*/  UMOV UR9, 0xc0000010 ;  /* 0xc000001000097882 */ /* 0x000fe20000000000 */
[----:B------:R-:W-:Y:S01]  /*23d0*/  UISETP.NE.AND UP0, UPT, UR7, 0x1, UPT ;  /* 0x000000010700788c */ /* 0x000fe2000bf05270 */
[----:B------:R2:W-:Y:S01]  /*23e0*/  STL [R1+0x5c], RZ ;  /* 0x00005cff01007387 */ /* 0x0005e20000100800 */
[----:B------:R-:W-:Y:S01]  /*23f0*/  UMOV UR11, 0xc0000010 ;  /* 0xc0000010000b7882 */ /* 0x000fe20000000000 */
[----:B------:R-:W-:Y:S01]  /*2400*/  UMOV UR6, 0x1 ;  /* 0x0000000100067882 */ /* 0x000fe20000000000 */
[----:B------:R-:W-:Y:S01]  /*2410*/  USEL UR7, URZ, 0x1, UP0 ;  /* 0x000000013f077887 */ /* 0x000fe20008000000 */
[----:B------:R2:W-:Y:S01]  /*2420*/  STL [R1+0x58], RZ ;  /* 0x000058ff01007387 */ /* 0x0005e20000100800 */
[----:B------:R-:W-:Y:S01]  /*2430*/  QGMMA.64x256x32.F32.E5M2.E5M2 R24, gdesc[UR8], RZ, !UPT, gsb0 ;  /* 0x03e00000081879f3 */ /* 0x000fe2000c0038ff */
[----:B------:R-:W-:-:S02]  /*2440*/  CS2R R8, SRZ ;  /* 0x0000000000087805 */ /* 0x000fc4000001ff00 */
[----:B------:R-:W-:Y:S01]  /*2450*/  CS2R R10, SRZ ;  /* 0x00000000000a7805 */ /* 0x000fe2000001ff00 */
[----:B------:R2:W-:Y:S01]  /*2460*/  STL [R1+0x54], RZ ;  /* 0x000054ff01007387 */ /* 0x0005e20000100800 */
[----:B------:R-:W-:Y:S02]  /*2470*/  ISETP.NE.AND P0, PT, RZ, UR7, PT ;  /* 0x00000007ff007c0c */ /* 0x000fe4000bf05270 */
        /* <DEDUP_REMOVED lines=56> */
[----:B------:R-:W-:Y:S01]  /*2800*/  CS2R R224, SRZ ;  /* 0x0000000000e07805 */ /* 0x000fe2000001ff00 */
[----:B------:R-:W-:Y:S01]  /*2810*/  IMAD.MOV.U32 R226, RZ, RZ, RZ ;  /* 0x000000ffffe27224 */ /* 0x000fe200078e00ff */
[----:B------:R2:W-:Y:S04]  /*2820*/  STL [R1+0x18], RZ ;  /* 0x000018ff01007387 */ /* 0x0005e80000100800 */
[----:B------:R2:W-:Y:S04]  /*2830*/  STL [R1+0x14], RZ ;  /* 0x000014ff01007387 */ /* 0x0005e80000100800 */
[----:B------:R2:W-:Y:S04]  /*2840*/  STL [R1+0x10], RZ ;  /* 0x000010ff01007387 */ /* 0x0005e80000100800 */
[----:B------:R2:W-:Y:S04]  /*2850*/  STL [R1+0xc], RZ ;  /* 0x00000cff01007387 */ /* 0x0005e80000100800 */
[----:B------:R2:W-:Y:S04]  /*2860*/  STL [R1+0x8], RZ ;  /* 0x000008ff01007387 */ /* 0x0005e80000100800 */
[----:B------:R2:W-:Y:S04]  /*2870*/  STL [R1+0x4], RZ ;  /* 0x000004ff01007387 */ /* 0x0005e80000100800 */
[----:B------:R2:W-:Y:S01]  /*2880*/  STL [R1], RZ ;  /* 0x000000ff01007387 */ /* 0x0005e20000100800 */
[----:B------:R-:W-:Y:S05]  /*2890*/  @!P0 BRA `(.L_x_25) ;  /* 0x0000000800808947 */ /* 0x000fea0003800000 */
[----:B------:R-:W-:Y:S02]  /*28a0*/  WARPGROUP.DEPBAR.LE gsb0, 0x0 ;  /* 0x00008000000079c5 */ /* 0x000fe40000010000 */
[----:B------:R-:W-:-:S01]  /*28b0*/  FADD R227, RZ, R122 ;  /* 0x0000007affe37221 */ /* 0x000fc20000000000 */
[----:B------:R-:W-:Y:S01]  /*28c0*/  FADD R226, RZ, R24 ;  /* 0x00000018ffe27221 */ /* 0x000fe20000000000 */
[----:B------:R-:W-:-:S01]  /*28d0*/  FADD R225, RZ, R25 ;  /* 0x00000019ffe17221 */ /* 0x000fc20000000000 */
[----:B------:R-:W-:Y:S01]  /*28e0*/  FADD R224, RZ, R26 ;  /* 0x0000001affe07221 */ /* 0x000fe20000000000 */
[----:B------:R-:W-:-:S01]  /*28f0*/  FADD R223, RZ, R27 ;  /* 0x0000001bffdf7221 */ /* 0x000fc20000000000 */
[----:B------:R0:W-:Y:S01]  /*2900*/  STL [R1], R227 ;  /* 0x000000e301007387 */ /* 0x0001e20000100800 */
[----:B------:R-:W-:-:S01]  /*2910*/  FADD R222, RZ, R28 ;  /* 0x0000001cffde7221 */ /* 0x000fc20000000000 */
[----:B------:R-:W-:Y:S01]  /*2920*/  FADD R221, RZ, R29 ;  /* 0x0000001dffdd7221 */ /* 0x000fe20000000000 */
[----:B------:R-:W-:-:S01]  /*2930*/  FADD R220, RZ, R30 ;  /* 0x0000001effdc7221 */ /* 0x000fc20000000000 */
[----:B------:R-:W-:Y:S01]  /*2940*/  FADD R219, RZ, R31 ;  /* 0x0000001fffdb7221 */ /* 0x000fe20000000000 */
[----:B------:R-:W-:-:S01]  /*2950*/  FADD R218, RZ, R32 ;  /* 0x00000020ffda7221 */ /* 0x000fc20000000000 */
[----:B------:R-:W-:Y:S01]  /*2960*/  FADD R217, RZ, R33 ;  /* 0x00000021ffd97221 */ /* 0x000fe20000000000 */
[----:B------:R-:W-:-:S01]  /*2970*/  FADD R216, RZ, R34 ;  /* 0x00000022ffd87221 */ /* 0x000fc20000000000 */
[----:B------:R-:W-:Y:S01]  /*2980*/  FADD R215, RZ, R35 ;  /* 0x00000023ffd77221 */ /* 0x000fe20000000000 */
[----:B------:R-:W-:-:S01]  /*2990*/  FADD R214, RZ, R36 ;  /* 0x00000024ffd67221 */ /* 0x000fc20000000000 */
[----:B0-----:R-:W-:Y:S01]  /*29a0*/  FADD R227, RZ, R123 ;  /* 0x0000007bffe37221 */ /* 0x001fe20000000000 */
[----:B------:R-:W-:-:S01]  /*29b0*/  FADD R213, RZ, R37 ;  /* 0x00000025ffd57221 */ /* 0x000fc20000000000 */
[----:B------:R-:W-:Y:S01]  /*29c0*/  FADD R212, RZ, R38 ;  /* 0x00000026ffd47221 */ /* 0x000fe20000000000 */
[----:B------:R-:W-:-:S01]  /*29d0*/  FADD R211, RZ, R39 ;  /* 0x00000027ffd37221 */ /* 0x000fc20000000000 */
[----:B------:R-:W-:Y:S01]  /*29e0*/  FADD R210, RZ, R40 ;  /* 0x00000028ffd27221 */ /* 0x000fe20000000000 */
[----:B------:R0:W-:Y:S01]  /*29f0*/  STL [R1+0x4], R227 ;  /* 0x000004e301007387 */ /* 0x0001e20000100800 */
        /* <DEDUP_REMOVED lines=93> */
[----:B------:R-:W-:Y:S01]  /*2fd0*/  UMOV UR6, URZ ;  /* 0x0000003f00067c82 */ /* 0x000fe20008000000 */
[----:B0-----:R-:W-:-:S05]  /*2fe0*/  FADD R227, RZ, R130 ;  /* 0x00000082ffe37221 */ /* 0x001fca0000000000 */
[----:B------:R0:W-:Y:S02]  /*2ff0*/  STL [R1+0x20], R227 ;  /* 0x000020e301007387 */ /* 0x0001e40000100800 */
        /* <DEDUP_REMOVED lines=42> */
.L_x_25:
[----:B------:R-:W-:-:S04]  /*32a0*/  UIADD3 UR19, UR5, 0x1, URZ ;  /* 0x0000000105137890 */ /* 0x000fc8000fffe03f */
[----:B------:R-:W-:-:S04]  /*32b0*/  UISETP.NE.AND UP0, UPT, UR19, 0x5, UPT ;  /* 0x000000051300788c */ /* 0x000fc8000bf05270 */
[----:B------:R-:W-:Y:S02]  /*32c0*/  USEL UR8, URZ, 0x1, UP0 ;  /* 0x000000013f087887 */ /* 0x000fe40008000000 */
[----:B------:R-:W-:Y:S02]  /*32d0*/  USEL UR19, UR19, URZ, UP0 ;  /* 0x0000003f13137287 */ /* 0x000fe40008000000 */
[----:B------:R-:W-:-:S06]  /*32e0*/  ULOP3.LUT UR8, UR4, UR8, URZ, 0x3c, !UPT ;  /* 0x0000000804087292 */ /* 0x000fcc000f8e3c3f */
[----:B0-----:R-:W-:Y:S01]  /*32f0*/  IMAD.U32 R227, RZ, RZ, UR8 ;  /* 0x00000008ffe37e24 */ /* 0x001fe2000f8e00ff */
[----:B------:R-:W-:-:S06]  /*3300*/  UMOV UR8, 0x1 ;  /* 0x0000000100087882 */ /* 0x000fcc0000000000 */
.L_x_20:
[----:B------:R-:W-:-:S06]  /*3310*/  UISETP.GE.AND UP0, UPT, UR16, 0x1, UPT ;  /* 0x000000011000788c */ /* 0x000fcc000bf06270 */
[----:B------:R-:W-:-:S13]  /*3320*/  PLOP3.LUT P0, PT, PT, PT, UP0, 0x80, 0x0 ;  /* 0x000000000000781c */ /* 0x000fda0003f0f008 */
[----:B------:R-:W-:Y:S05]  /*3330*/  @!P0 BRA `(.L_x_26) ;  /* 0x0000001000908947 */ /* 0x000fea0003800000 */
[----:B------:R-:W-:Y:S01]  /*3340*/  IMAD.U32 R228, RZ, RZ, UR16 ;  /* 0x00000010ffe47e24 */ /* 0x000fe2000f8e00ff */
[----:B------:R-:W-:Y:S01]  /*3350*/  UMOV UR24, UR5 ;  /* 0x0000000500187c82 */ /* 0x000fe20008000000 */
[----:B------:R-:W-:-:S05]  /*3360*/  ULDC UR32, c[0x0][0x50c] ;  /* 0x0001430000207ab9 */ /* 0x000fca0000000800 */
.L_x_34:
[----:B------:R-:W-:-:S06]  /*3370*/  UISETP.NE.AND UP0, UPT, UR27, 0x3, UPT ;  /* 0x000000031b00788c */ /* 0x000fcc000bf05270 */
[----:B------:R-:W-:-:S13]  /*3380*/  PLOP3.LUT P1, PT, PT, PT, UP0, 0x80, 0x0 ;  /* 0x000000000000781c */ /* 0x000fda0003f2f008 */
[----:B-1---5:R-:W-:Y:S05]  /*3390*/  @!P1 BRA `(.L_x_27) ;  /* 0x0000000000049947 */ /* 0x022fea0003800000 */
[----:B------:R-:W-:Y:S01]  /*33a0*/  BPT.TRAP 0x1 ;  /* 0x000000040000795c */ /* 0x000fe20000300000 */
.L_x_27:
[----:B------:R-:W-:Y:S01]  /*33b0*/  ULEA UR9, UR19, UR12, 0x3 ;  /* 0x0000000c13097291 */ /* 0x000fe2000f8e183f */
[----:B------:R-:W-:-:S08]  /*33c0*/  SHF.L.U32 R229, R227, 0x1f, RZ ;  /* 0x0000001fe3e57819 */ /* 0x000fd000000006ff */
[----:B------:R0:W1:Y:S01]  /*33d0*/  SYNCS.PHASECHK.TRANS64.TRYWAIT P0, [UR9], R229 ;  /* 0x000000e5ff0075a7 */ /* 0x0000620008000149 */
[----:B------:R-:W-:Y:S05]  /*33e0*/  @!P1 BRA `(.L_x_28) ;  /* 0x0000000000049947 */ /* 0x000fea0003800000 */
[----:B------:R-:W-:Y:S01]  /*33f0*/  BPT.TRAP 0x1 ;  /* 0x000000040000795c */ /* 0x000fe20000300000 */
.L_x_28:
[----:B-1----:R-:W-:Y:S05]  /*3400*/  @P0 BRA `(.L_x_29) ;  /* 0x0000000000080947 */ /* 0x002fea0003800000 */
[----:B------:R-:W1:Y:S02]  /*3410*/  SYNCS.PHASECHK.TRANS64.TRYWAIT P0, [UR9], R229 ;  /* 0x000000e5ff0075a7 */ /* 0x000e640008000149 */
[----:B-1----:R-:W-:Y:S05]  /*3420*/  @!P0 BRA `(.L_x_30) ;  /* 0x000000cc00e88947 */ /* 0x002fea0003800000 */
.L_x_29:
[----:B------:R-:W-:Y:S01]  /*3430*/  UIADD3 UR9, UR12, 0x180, URZ ;  /* 0x000001800c097890 */ /* 0x000fe2000fffe03f */
[----:B------:R-:W-:Y:S01]  /*3440*/  WARPGROUP.ARRIVE ;  /* 0x00000000000079c5 */ /* 0x000fe20000000000 */
[----:B------:R-:W-:Y:S02]  /*3450*/  UIADD3 UR10, UR12, 0x2980, URZ ;  /* 0x000029800c0a7890 */ /* 0x000fe4000fffe03f */
[----:B------:R-:W-:Y:S02]  /*3460*/  UISETP.NE.AND UP0, UPT, UR7, URZ, UPT ;  /* 0x0000003f0700728c */ /* 0x000fe4000bf05270 */
[----:B------:R-:W-:Y:S02]  /*3470*/  USHF.R.U32.HI UR9, URZ, 0x4, UR9 ;  /* 0x000000043f097899 */ /* 0x000fe40008011609 */
[----:B------:R-:W-:Y:S02]  /*3480*/  USHF.R.U32.HI UR10, URZ, 0x4, UR10 ;  /* 0x000000043f0a7899 */ /* 0x000fe4000801160a */
[----:B------:R-:W-:-:S02]  /*3490*/  USEL UR8, UR8, URZ, !UP0 ;  /* 0x0000003f08087287 */ /* 0x000fc4000c000000 */
[----:B------:R-:W-:Y:S02]  /*34a0*/  ULOP3.LUT UR9, UR9, 0x3fff, URZ, 0xc0, !UPT ;  /* 0x00003fff09097892 */ /* 0x000fe4000f8ec03f */
[----:B------:R-:W-:Y:S02]  /*34b0*/  ULOP3.LUT UR10, UR10, 0x3fff, URZ, 0xc0, !UPT ;  /* 0x00003fff0a0a7892 */ /* 0x000fe4000f8ec03f */
[----:B------:R-:W-:Y:S02]  /*34c0*/  UISETP.NE.U32.AND UP0, UPT, UR8, URZ, UPT ;  /* 0x0000003f0800728c */ /* 0x000fe4000bf05070 */
[----:B------:R-:W-:Y:S02]  /*34d0*/  ULOP3.LUT UR8, UR9, 0x10000, URZ, 0xfc, !UPT ;  /* 0x0001000009087892 */ /* 0x000fe4000f8efc3f */
[----:B------:R-:W-:Y:S02]  /*34e0*/  ULOP3.LUT UR10, UR10, 0x10000, URZ, 0xfc, !UPT ;  /* 0x000100000a0a7892 */ /* 0x000fe4000f8efc3f */
[----:B------:R-:W-:-:S02]  /*34f0*/  ULEA UR8, UR19, UR8, 0x7 ;  /* 0x0000000813087291 */ /* 0x000fc4000f8e383f */
[----:B------:R-:W-:Y:S01]  /*3500*/  ULEA UR10, UR19, UR10, 0x9 ;  /* 0x0000000a130a7291 */ /* 0x000fe2000f8e483f */
[----:B------:R-:W-:Y:S01]  /*3510*/  UMOV UR9, 0xc0000010 ;  /* 0xc000001000097882 */ /* 0x000fe20000000000 */
[----:B------:R-:W-:Y:S01]  /*3520*/  UMOV UR11, 0xc0000010 ;  /* 0xc0000010000b7882 */ /* 0x000fe20000000000 */
[----:B------:R-:W-:-:S06]  /*3530*/  UIADD3 UR6, UR6, 0x1, URZ ;  /* 0x0000000106067890 */ /* 0x000fcc000fffe03f */
[----:B------:R-:W-:Y:S01]  /*3540*/  QGMMA.64x256x32.F32.E5M2.E5M2 R24, gdesc[UR8], R24, UP0, gsb0 ;  /* 0x03e00000081879f3 */ /* 0x000fe2000b803818 */
[----:B------:R-:W-:-:S04]  /*3550*/  UISETP.NE.AND UP0, UPT, UR6, UR32, UPT ;  /* 0x000000200600728c */ /* 0x000fc8000bf05270 */
[----:B------:R-:W-:-:S06]  /*3560*/  USEL UR7, URZ, 0x1, UP0 ;  /* 0x000000013f077887 */ /* 0x000fcc0008000000 */
[----:B------:R-:W-:Y:S01]  /*3570*/  ISETP.NE.AND P0, PT, RZ, UR7, PT ;  /* 0x00000007ff007c0c */ /* 0x000fe2000bf05270 */
[----:B------:R-:W-:-:S12]  /*3580*/  WARPGROUP.DEPBAR.LE gsb0, 0x1 ;  /* 0x00008000000079c5 */ /* 0x000fd80000010100 */
[----:B------:R-:W-:Y:S05]  /*3590*/  @!P0 BRA `(.L_x_31) ;  /* 0x0000000c00808947 */ /* 0x000fea0003800000 */
[----:B------:R-:W-:Y:S02]  /*35a0*/  WARPGROUP.DEPBAR.LE gsb0, 0x0 ;  /* 0x00008000000079c5 */ /* 0x000fe40000010000 */
[----:B------:R-:W-:-:S01]  /*35b0*/  FADD R226, R24, R226 ;  /* 0x000000e218e27221 */ /* 0x000fc20000000000 */
[----:B------:R-:W-:Y:S01]  /*35c0*/  FADD R225, R25, R225 ;  /* 0x000000e119e17221 */ /* 0x000fe20000000000 */
[----:B------:R1:W-:Y:S01]  /*35d0*/  STL [R1+0xa4], R227 ;  /* 0x0000a4e301007387 */ /* 0x0003e20000100800 */
[----:B------:R-:W-:-:S01]  /*35e0*/  FADD R224, R26, R224 ;  /* 0x000000e01ae07221 */ /* 0x000fc20000000000 */
[----:B------:R-:W-:Y:S01]  /*35f0*/  FADD R223, R27, R223 ;  /* 0x000000df1bdf7221 */ /* 0x000fe20000000000 */
[----:B------:R-:W-:-:S01]  /*3600*/  FADD R222, R28, R222 ;  /* 0x000000de1cde7221 */ /* 0x000fc20000000000 */
[----:B------:R-:W-:Y:S01]  /*3610*/  FADD R221, R29, R221 ;  /* 0x000000dd1ddd7221 */ /* 0x000fe20000000000 */
[----:B-1----:R-:W3:Y:S04]  /*3620*/  LDL.LU R227, [R1+0x30] ;  /* 0x0000300001e37983 */ /* 0x002ee80000300800 */
[----:B------:R1:W-:Y:S01]  /*3630*/  STL [R1+0xa8], R226 ;  /* 0x0000a8e201007387 */ /* 0x0003e20000100800 */
[----:B------:R-:W-:-:S01]  /*3640*/  FADD R220, R30, R220 ;  /* 0x000000dc1edc7221 */ /* 0x000fc20000000000 */
[----:B------:R-:W-:-:S02]  /*3650*/  FADD R219, R31, R219 ;  /* 0x000000db1fdb7221 */ /* 0x000fc40000000000 */
[----:B-1----:R-:W4:Y:S04]  /*3660*/  LDL.LU R226, [R1+0x2c] ;  /* 0x00002c0001e27983 */ /* 0x002f280000300800 */
[----:B------:R1:W-:Y:S01]  /*3670*/  STL [R1+0xac], R225 ;  /* 0x0000ace101007387 */ /* 0x0003e20000100800 */
[----:B------:R-:W-:-:S03]  /*3680*/  FADD R218, R32, R218 ;  /* 0x000000da20da7221 */ /* 0x000fc60000000000 */
[----:B-1----:R-:W2:Y:S04]  /*3690*/  LDL.LU R225, [R1+0x28] ;  /* 0x0000280001e17983 */ /* 0x002ea80000300800 */
        /* <DEDUP_REMOVED lines=9> */
[----:B------:R1:W-:Y:S04]  /*3730*/  STL [R1+0xbc], R221 ;  /* 0x0000bcdd01007387 */ /* 0x0003e80000100800 */
        /* <DEDUP_REMOVED lines=12> */
[----:B-1----:R-:W2:Y:S01]  /*3800*/  LDL.LU R215, [R1] ;  /* 0x0000000001d77983 */ /* 0x002ea20000300800 */
[----:B------:R-:W-:-:S01]  /*3810*/  FADD R214, R36, R214 ;  /* 0x000000d624d67221 */ /* 0x000fc20000000000 */
[----:B------:R-:W-:Y:S01]  /*3820*/  FADD R213, R37, R213 ;  /* 0x000000d525d57221 */ /* 0x000fe20000000000 */
[----:B------:R-:W-:-:S01]  /*3830*/  FADD R212, R38, R212 ;  /* 0x000000d426d47221 */ /* 0x000fc20000000000 */
[----:B------:R-:W-:Y:S01]  /*3840*/  FADD R211, R39, R211 ;  /* 0x000000d327d37221 */ /* 0x000fe20000000000 */
[----:B------:R-:W-:-:S01]  /*3850*/  FADD R210, R40, R210 ;  /* 0x000000d228d27221 */ /* 0x000fc20000000000 */
[----:B------:R-:W-:Y:S01]  /*3860*/  STL [R1+0xd8], R214 ;  /* 0x0000d8d601007387 */ /* 0x000fe20000100800 */
        /* <DEDUP_REMOVED lines=11> */
[----:B------:R1:W-:Y:S01]  /*3920*/  STL [R1+0xe4], R211 ;  /* 0x0000e4d301007387 */ /* 0x0003e20000100800 */
[----:B------:R-:W-:-:S01]  /*3930*/  FADD R200, R50, R200 ;  /* 0x000000c832c87221 */ /* 0x000fc20000000000 */
[----:B------:R-:W-:Y:S01]  /*3940*/  FADD R199, R51, R199 ;  /* 0x000000c733c77221 */ /* 0x000fe20000000000 */
        /* <DEDUP_REMOVED lines=69> */
[----:B-----5:R-:W-:Y:S01]  /*3da0*/  FADD R0, R121, R0 ;  /* 0x0000000079007221 */ /* 0x020fe20000000000 */
[----:B---3--:R-:W-:-:S01]  /*3db0*/  FADD R227, R134, R227 ;  /* 0x000000e386e37221 */ /* 0x008fc20000000000 */
[----:B----4-:R-:W-:Y:S01]  /*3dc0*/  FADD R226, R133, R226 ;  /* 0x000000e285e27221 */ /* 0x010fe20000000000 */
[----:B--2---:R-:W-:-:S01]  /*3dd0*/  FADD R225, R132, R225 ;  /* 0x000000e184e17221 */ /* 0x004fc20000000000 */
        /* <DEDUP_REMOVED lines=9> */
[----:B------:R-:W-:-:S05]  /*3e70*/  FADD R215, R122, R215 ;  /* 0x000000d77ad77221 */ /* 0x000fca0000000000 */
[----:B------:R2:W-:Y:S04]  /*3e80*/  STL [R1], R215 ;  /* 0x000000d701007387 */ /* 0x0005e80000100800 */
[----:B------:R3:W-:Y:S04]  /*3e90*/  STL [R1+0x4], R216 ;  /* 0x000004d801007387 */ /* 0x0007e80000100800 */
        /* <DEDUP_REMOVED lines=8> */
[----:B-1----:R-:W4:Y:S04]  /*3f20*/  LDL.LU R211, [R1+0x34] ;  /* 0x0000340001d37983 */ /* 0x002f280000300800 */
[----:B------:R1:W-:Y:S04]  /*3f30*/  STL [R1+0x28], R225 ;  /* 0x000028e101007387 */ /* 0x0003e80000100800 */
[----:B------:R-:W4:Y:S04]  /*3f40*/  LDL.LU R212, [R1+0x38] ;  /* 0x0000380001d47983 */ /* 0x000f280000300800 */
[----:B------:R1:W-:Y:S04]  /*3f50*/  STL [R1+0x2c], R226 ;  /* 0x00002ce201007387 */ /* 0x0003e80000100800 */
[----:B------:R-:W4:Y:S04]  /*3f60*/  LDL.LU R213, [R1+0x3c] ;  /* 0x00003c0001d57983 */ /* 0x000f280000300800 */
[----:B------:R1:W-:Y:S04]  /*3f70*/  STL [R1+0x30], R227 ;  /* 0x000030e301007387 */ /* 0x0003e80000100800 */
[----:B------:R-:W4:Y:S04]  /*3f80*/  LDL.LU R214, [R1+0x40] ;  /* 0x0000400001d67983 */ /* 0x000f280000300800 */
[----:B--2---:R-:W2:Y:S04]  /*3f90*/  LDL.LU R215, [R1+0x44] ;  /* 0x0000440001d77983 */ /* 0x004ea80000300800 */
[----:B---3--:R-:W3:Y:S04]  /*3fa0*/  LDL.LU R216, [R1+0x48] ;  /* 0x0000480001d87983 */ /* 0x008ee80000300800 */
[----:B----4-:R-:W4:Y:S04]  /*3fb0*/  LDL.LU R217, [R1+0x4c] ;  /* 0x00004c0001d97983 */ /* 0x010f280000300800 */
[----:B0-----:R-:W4:Y:S04]  /*3fc0*/  LDL.LU R218, [R1+0x50] ;  /* 0x0000500001da7983 */ /* 0x001f280000300800 */
[----:B------:R-:W4:Y:S04]  /*3fd0*/  LDL.LU R219, [R1+0x54] ;  /* 0x0000540001db7983 */ /* 0x000f280000300800 */
[----:B------:R-:W4:Y:S04]  /*3fe0*/  LDL.LU R220, [R1+0x58] ;  /* 0x0000580001dc7983 */ /* 0x000f280000300800 */
[----:B------:R-:W4:Y:S04]  /*3ff0*/  LDL.LU R221, [R1+0x5c] ;  /* 0x00005c0001dd7983 */ /* 0x000f280000300800 */
[----:B------:R-:W4:Y:S04]  /*4000*/  LDL.LU R222, [R1+0x60] ;  /* 0x0000600001de7983 */ /* 0x000f280000300800 */
[----:B------:R-:W4:Y:S04]  /*4010*/  LDL.LU R223, [R1+0x64] ;  /* 0x0000640001df7983 */ /* 0x000f280000300800 */
[----:B------:R-:W4:Y:S04]  /*4020*/  LDL.LU R224, [R1+0x68] ;  /* 0x0000680001e07983 */ /* 0x000f280000300800 */
[----:B-1----:R-:W4:Y:S04]  /*4030*/  LDL.LU R225, [R1+0x6c] ;  /* 0x00006c0001e17983 */ /* 0x002f280000300800 */
[----:B------:R-:W4:Y:S04]  /*4040*/  LDL.LU R226, [R1+0x70] ;  /* 0x0000700001e27983 */ /* 0x000f280000300800 */
[----:B------:R-:W4:Y:S01]  /*4050*/  LDL.LU R227, [R1+0x74] ;  /* 0x0000740001e37983 */ /* 0x000f220000300800 */
[----:B------:R-:W-:-:S05]  /*4060*/  FADD R211, R135, R211 ;  /* 0x000000d387d37221 */ /* 0x000fca0000000000 */
[----:B------:R0:W-:Y:S01]  /*4070*/  STL [R1+0x34], R211 ;  /* 0x000034d301007387 */ /* 0x0001e20000100800 */
[----:B------:R-:W-:-:S03]  /*4080*/  FADD R212, R136, R212 ;  /* 0x000000d488d47221 */ /* 0x000fc60000000000 */
[----:B0-----:R1:W5:Y:S01]  /*4090*/  LDL.LU R211, [R1+0xe4] ;  /* 0x0000e40001d37983 */ /* 0x0013620000300800 */
[----:B------:R-:W-:-:S03]  /*40a0*/  FADD R213, R137, R213 ;  /* 0x000000d589d57221 */ /* 0x000fc60000000000 */
[----:B------:R0:W-:Y:S01]  /*40b0*/  STL [R1+0x38], R212 ;  /* 0x000038d401007387 */ /* 0x0001e20000100800 */
[----:B------:R-:W-:-:S01]  /*40c0*/  FADD R214, R138, R214 ;  /* 0x000000d68ad67221 */ /* 0x000fc20000000000 */
[----:B--2---:R-:W-:Y:S02]  /*40d0*/  FADD R215, R139, R215 ;  /* 0x000000d78bd77221 */ /* 0x004fe40000000000 */
[----:B0-----:R1:W5:Y:S01]  /*40e0*/  LDL.LU R212, [R1+0xe0] ;  /* 0x0000e00001d47983 */ /* 0x0013620000300800 */
[----:B---3--:R-:W-:-:S03]  /*40f0*/  FADD R216, R140, R216 ;  /* 0x000000d88cd87221 */ /* 0x008fc60000000000 */
[----:B------:R0:W-:Y:S01]  /*4100*/  STL [R1+0x3c], R213 ;  /* 0x00003cd501007387 */ /* 0x0001e20000100800 */
[----:B----4-:R-:W-:-:S03]  /*4110*/  FADD R217, R141, R217 ;  /* 0x000000d98dd97221 */ /* 0x010fc60000000000 */
[----:B0-----:R1:W5:Y:S01]  /*4120*/  LDL.LU R213, [R1+0xdc] ;  /* 0x0000dc0001d57983 */ /* 0x0013620000300800 */
[----:B------:R-:W-:-:S03]  /*4130*/  FADD R218, R142, R218 ;  /* 0x000000da8eda7221 */ /* 0x000fc60000000000 */
[----:B------:R0:W-:Y:S01]  /*4140*/  STL [R1+0x40], R214 ;  /* 0x000040d601007387 */ /* 0x0001e20000100800 */
[----:B------:R-:W-:-:S01]  /*4150*/  FADD R219, R143, R219 ;  /* 0x000000db8fdb7221 */ /* 0x000fc20000000000 */
[----:B------:R-:W-:Y:S02]  /*4160*/  FADD R220, R144, R220 ;  /* 0x000000dc90dc7221 */ /* 0x000fe40000000000 */
[----:B0-----:R1:W5:Y:S04]  /*4170*/  LDL.LU R214, [R1+0xd8] ;  /* 0x0000d80001d67983 */ /* 0x0013680000300800 */
[----:B------:R0:W-:Y:S01]  /*4180*/  STL [R1+0x44], R215 ;  /* 0x000044d701007387 */ /* 0x0001e20000100800 */
[----:B------:R-:W-:-:S01]  /*4190*/  FADD R221, R145, R221 ;  /* 0x000000dd91dd7221 */ /* 0x000fc20000000000 */
[----:B------:R-:W-:-:S02]  /*41a0*/  FADD R222, R146, R222 ;  /* 0x000000de92de7221 */ /* 0x000fc40000000000 */
[----:B0-----:R1:W5:Y:S04]  /*41b0*/  LDL.LU R215, [R1+0xd4] ;  /* 0x0000d40001d77983 */ /* 0x0013680000300800 */
[----:B------:R0:W-:Y:S01]  /*41c0*/  STL [R1+0x48], R216 ;  /* 0x000048d801007387 */ /* 0x0001e20000100800 */
[----:B------:R-:W-:-:S03]  /*41d0*/  FADD R223, R147, R223 ;  /* 0x000000df93df7221 */ /* 0x000fc60000000000 */
        /* <DEDUP_REMOVED lines=13> */
[----:B------:R0:W-:Y:S04]  /*42b0*/  STL [R1+0x5c], R221 ;  /* 0x00005cdd01007387 */ /* 0x0001e80000100800 */
        /* <DEDUP_REMOVED lines=12> */
[----:B0-----:R1:W5:Y:S01]  /*4380*/  LDL.LU R227, [R1+0xa4] ;  /* 0x0000a40001e37983 */ /* 0x0013620000300800 */
[----:B------:R-:W-:-:S05]  /*4390*/  UMOV UR6, URZ ;  /* 0x0000003f00067c82 */ /* 0x000fca0008000000 */
.L_x_31:
[----:B------:R-:W-:Y:S05]  /*43a0*/  @!P1 BRA `(.L_x_32) ;  /* 0x0000000000049947 */ /* 0x000fea0003800000 */
[----:B------:R-:W-:Y:S01]  /*43b0*/  BPT.TRAP 0x1 ;  /* 0x000000040000795c */ /* 0x000fe20000300000 */
.L_x_32:
[----:B------:R3:W-:Y:S04]  /*43c0*/  STL [R1+0xa8], R2 ;  /* 0x0000a80201007387 */ /* 0x0007e80000100800 */
[----:B---3--:R-:W3:Y:S04]  /*43d0*/  LDL R2, [R1+0x78] ;  /* 0x0000780001027983 */ /* 0x008ee80000100800 */
[----:B-----5:R4:W-:Y:S04]  /*43e0*/  STL [R1+0xa4], R0 ;  /* 0x0000a40001007387 */ /* 0x0209e80000100800 */
[----:B----4-:R-:W4:Y:S01]  /*43f0*/  LDL R0, [R1+0x80] ;  /* 0x0000800001007983 */ /* 0x010f220000100800 */
[----:B0-----:R-:W-:Y:S01]  /*4400*/  IMAD.U32 R229, RZ, RZ, UR24 ;  /* 0x00000018ffe57e24 */ /* 0x001fe2000f8e00ff */
[----:B---3--:R-:W-:-:S02]  /*4410*/  ISETP.NE.AND P0, PT, R2, RZ, PT ;  /* 0x000000ff0200720c */ /* 0x008fc40003f05270 */
[----:B------:R0:W5:Y:S11]  /*4420*/  LDL.LU R2, [R1+0xa8] ;  /* 0x0000a80001027983 */ /* 0x0001760000300800 */
[----:B------:R-:W-:-:S05]  /*4430*/  @P0 LEA R229, R229, UR12, 0x3 ;  /* 0x0000000ce5e50c11 */ /* 0x000fca000f8e18ff */
[----:B------:R-:W-:-:S05]  /*4440*/  @P0 VIADD R229, R229, 0x28 ;  /* 0x00000028e5e50836 */ /* 0x000fca0000000000 */
[----:B----4-:R-:W-:Y:S02]  /*4450*/  @P0 PRMT R229, R0, 0x654, R229 ;  /* 0x0000065400e50816 */ /* 0x010fe400000000e5 */
[----:B------:R0:W5:Y:S01]  /*4460*/  LDL.LU R0, [R1+0xa4] ;  /* 0x0000a40001007983 */ /* 0x0001620000300800 */
[----:B------:R-:W-:Y:S01]  /*4470*/  UISETP.GT.U32.AND UP0, UPT, UR13, 0x1, UPT ;  /* 0x000000010d00788c */ /* 0x000fe2000bf04070 */
[----:B------:R0:W-:Y:S05]  /*4480*/  @P0 SYNCS.ARRIVE.TRANS64.RED.A1T0 RZ, [R229+URZ], RZ ;  /* 0x000000ffe5ff09a7 */ /* 0x0001ea000810043f */
[----:B------:R-:W-:-:S13]  /*4490*/  PLOP3.LUT P0, PT, PT, PT, UP0, 0x80, 0x0 ;  /* 0x000000000000781c */ /* 0x000fda0003f0f008 */
[----:B0-----:R-:W-:Y:S05]  /*44a0*/  @P0 BRA `(.L_x_33) ;  /* 0x0000000000040947 */ /* 0x001fea0003800000 */
[----:B------:R-:W-:Y:S01]  /*44b0*/  BPT.TRAP 0x1 ;  /* 0x000000040000795c */ /* 0x000fe20000300000 */
.L_x_33:
[----:B------:R-:W-:Y:S01]  /*44c0*/  UIADD3 UR19, UR19, 0x1, URZ ;  /* 0x0000000113137890 */ /* 0x000fe2000fffe03f */
[C---:B------:R-:W-:Y:S01]  /*44d0*/  ISETP.GT.AND P0, PT, R228.reuse, 0x1, PT ;  /* 0x00000001e400780c */ /* 0x040fe20003f04270 */
[----:B------:R-:W-:Y:S01]  /*44e0*/  UIADD3 UR24, UR24, 0x1, URZ ;  /* 0x0000000118187890 */ /* 0x000fe2000fffe03f */
[----:B------:R-:W-:Y:S01]  /*44f0*/  VIADD R228, R228, 0xffffffff ;  /* 0xffffffffe4e47836 */ /* 0x000fe20000000000 */
[----:B------:R-:W-:Y:S02]  /*4500*/  UISETP.NE.AND UP0, UPT, UR19, 0x5, UPT ;  /* 0x000000051300788c */ /* 0x000fe4000bf05270 */
[----:B------:R-:W-:Y:S02]  /*4510*/  UISETP.NE.AND UP1, UPT, UR24, 0x5, UPT ;  /* 0x000000051800788c */ /* 0x000fe4000bf25270 */
[----:B------:R-:W-:Y:S02]  /*4520*/  USEL UR8, URZ, 0x1, UP0 ;  /* 0x000000013f087887 */ /* 0x000fe40008000000 */
[----:B------:R-:W-:-:S02]  /*4530*/  USEL UR19, UR19, URZ, UP0 ;  /* 0x0000003f13137287 */ /* 0x000fc40008000000 */
[----:B------:R-:W-:Y:S02]  /*4540*/  USEL UR24, UR24, URZ, UP1 ;  /* 0x0000003f18187287 */ /* 0x000fe40008800000 */
[----:B------:R-:W-:Y:S01]  /*4550*/  LOP3.LUT R227, R227, UR8, RZ, 0x3c, !PT ;  /* 0x00000008e3e37c12 */ /* 0x000fe2000f8e3cff */
[----:B------:R-:W-:Y:S01]  /*4560*/  UMOV UR8, 0x1 ;  /* 0x0000000100087882 */ /* 0x000fe20000000000 */
[----:B------:R-:W-:Y:S08]  /*4570*/  @P0 BRA `(.L_x_34) ;  /* 0xffffffec007c0947 */ /* 0x000ff0000383ffff */
.L_x_26:
[----:B------:R-:W-:-:S04]  /*4580*/  UISETP.NE.AND UP0, UPT, UR6, URZ, UPT ;  /* 0x0000003f0600728c */ /* 0x000fc8000bf05270 */
[----:B------:R-:W-:-:S06]  /*4590*/  USEL UR6, URZ, 0x1, !UP0 ;  /* 0x000000013f067887 */ /* 0x000fcc000c000000 */
[----:B------:R-:W-:-:S13]  /*45a0*/  ISETP.NE.AND P0, PT, RZ, UR6, PT ;  /* 0x00000006ff007c0c */ /* 0x000fda000bf05270 */
[----:B------:R-:W-:Y:S05]  /*45b0*/  @!P0 BRA `(.L_x_35) ;  /* 0x0000000c00dc8947 */ /* 0x000fea0003800000 */
[----:B------:R-:W3:Y:S04]  /*45c0*/  LDL.LU R227, [R1+0x74] ;  /* 0x0000740001e37983 */ /* 0x000ee80000300800 */
[----:B---3--:R0:W-:Y:S04]  /*45d0*/  STL [R1+0xa4], R227 ;  /* 0x0000a4e301007387 */ /* 0x0081e80000100800 */
[----:B0-----:R-:W3:Y:S04]  /*45e0*/  LDL.LU R227, [R1+0x70] ;  /* 0x0000700001e37983 */ /* 0x001ee80000300800 */
        /* <DEDUP_REMOVED lines=55> */
[----:B0-----:R-:W3:Y:S01]  /*4960*/  LDL.LU R227, [R1] ;  /* 0x0000000001e37983 */ /* 0x001ee20000300800 */
[----:B------:R-:W-:-:S02]  /*4970*/  WARPGROUP.DEPBAR.LE gsb0, 0x0 ;  /* 0x00008000000079c5 */ /* 0x000fc40000010000 */
[----:B------:R-:W-:Y:S01]  /*4980*/  FADD R226, R24, R226 ;  /* 0x000000e218e27221 */ /* 0x000fe20000000000 */
        /* <DEDUP_REMOVED lines=95> */
[----:B-----5:R-:W-:Y:S01]  /*4f80*/  FADD R2, R120, R2 ;  /* 0x0000000278027221 */ /* 0x020fe20000000000 */
[----:B------:R-:W-:Y:S01]  /*4f90*/  FADD R0, R121, R0 ;  /* 0x0000000079007221 */ /* 0x000fe20000000000 */
[----:B---3--:R-:W-:-:S05]  /*4fa0*/  FADD R227, R122, R227 ;  /* 0x000000e37ae37221 */ /* 0x008fca0000000000 */
[----:B------:R0:W-:Y:S04]  /*4fb0*/  STL [R1], R227 ;  /* 0x000000e301007387 */ /* 0x0001e80000100800 */
[----:B0-----:R-:W3:Y:S02]  /*4fc0*/  LDL.LU R227, [R1+0x114] ;  /* 0x0001140001e37983 */ /* 0x001ee40000300800 */
[----:B---3--:R-:W-:-:S05]  /*4fd0*/  FADD R227, R123, R227 ;  /* 0x000000e37be37221 */ /* 0x008fca0000000000 */
[----:B------:R0:W-:Y:S04]  /*4fe0*/  STL [R1+0x4], R227 ;  /* 0x000004e301007387 */ /* 0x0001e80000100800 */
        /* <DEDUP_REMOVED lines=83> */
[----:B------:R0:W-:Y:S02]  /*5520*/  STL [R1+0x74], R227 ;  /* 0x000074e301007387 */ /* 0x0001e40000100800 */
.L_x_35:
[----:B0-----:R-:W-:-:S04]  /*5530*/  IMAD.U32 R227, RZ, RZ, UR31 ;  /* 0x0000001fffe37e24 */ /* 0x001fc8000f8e00ff */
[----:B------:R0:W-:Y:S01]  /*5540*/  SYNCS.ARRIVE.TRANS64.A1T0 RZ, [R227+UR29], RZ ;  /* 0x000000ffe3ff79a7 */ /* 0x0001e2000810001d */
[----:B------:R-:W-:Y:S02]  /*5550*/  WARPGROUP.DEPBAR.LE gsb0, 0x0 ;  /* 0x00008000000079c5 */ /* 0x000fe40000010000 */
[----:B------:R-:W3:Y:S02]  /*5560*/  LDC R24, c[0x0][0x28c] ;  /* 0x0000a300ff187b82 */ /* 0x000ee40000000800 */
[----:B---3--:R-:W-:-:S13]  /*5570*/  ISETP.GE.AND P0, PT, R24, 0x1, PT ;  /* 0x000000011800780c */ /* 0x008fda0003f06270 */
[----:B0-----:R-:W-:Y:S05]  /*5580*/  @!P0 BRA `(.L_x_36) ;  /* 0x0000000000608947 */ /* 0x001fea0003800000 */
[----:B------:R-:W-:-:S06]  /*5590*/  UISETP.NE.AND UP0, UPT, UR27, 0x3, UPT ;  /* 0x000000031b00788c */ /* 0x000fcc000bf05270 */
[----:B------:R-:W-:-:S13]  /*55a0*/  PLOP3.LUT P0, PT, PT, PT, UP0, 0x80, 0x0 ;  /* 0x000000000000781c */ /* 0x000fda0003f0f008 */
[----:B------:R-:W-:Y:S05]  /*55b0*/  @!P0 BRA `(.L_x_37) ;  /* 0x0000000000048947 */ /* 0x000fea0003800000 */
[----:B------:R-:W-:Y:S01]  /*55c0*/  BPT.TRAP 0x1 ;  /* 0x000000040000795c */ /* 0x000fe20000300000 */
.L_x_37:
[----:B-----5:R0:W-:Y:S04]  /*55d0*/  STL [R1+0xa4], R0 ;  /* 0x0000a40001007387 */ /* 0x0201e80000100800 */
[----:B------:R-:W3:Y:S04]  /*55e0*/  LDL R227, [R1+0x80] ;  /* 0x0000800001e37983 */ /* 0x000ee80000100800 */
[----:B0-----:R-:W4:Y:S02]  /*55f0*/  LDL R0, [R1+0x78] ;  /* 0x0000780001007983 */ /* 0x001f240000100800 */
[----:B----4-:R-:W-:-:S02]  /*5600*/  ISETP.NE.AND P0, PT, R0, RZ, PT ;  /* 0x000000ff0000720c */ /* 0x010fc40003f05270 */
[----:B------:R0:W5:Y:S11]  /*5610*/  LDL.LU R0, [R1+0xa4] ;  /* 0x0000a40001007983 */ /* 0x0001760000300800 */
[----:B------:R-:W-:-:S05]  /*5620*/  VOTEU.ANY UP0, P0 ;  /* 0x00000000003f7886 */ /* 0x000fca0000000100 */
[----:B------:R-:W-:-:S06]  /*5630*/  @UP0 UIADD3 UR6, UR16, UR5, URZ ;  /* 0x0000000510060290 */ /* 0x000fcc000fffe03f */
[----:B------:R-:W-:-:S04]  /*5640*/  IMAD.U32 R24, RZ, RZ, UR6 ;  /* 0x00000006ff187e24 */ /* 0x000fc8000f8e00ff */
[----:B------:R-:W-:-:S04]  /*5650*/  @P0 IMAD.WIDE.U32 R24, R24, -0x33333333, RZ ;  /* 0xcccccccd18180825 */ /* 0x000fc800078e00ff */
[----:B------:R-:W-:Y:S01]  /*5660*/  IMAD.U32 R27, RZ, RZ, UR6 ;  /* 0x00000006ff1b7e24 */ /* 0x000fe2000f8e00ff */
[----:B------:R-:W-:-:S05]  /*5670*/  @P0 SHF.R.U32.HI R24, RZ, 0x2, R25 ;  /* 0x00000002ff180819 */ /* 0x000fca0000011619 */
[----:B------:R-:W-:-:S05]  /*5680*/  @P0 IMAD R24, R24, -0x5, R27 ;  /* 0xfffffffb18180824 */ /* 0x000fca00078e021b */
[----:B------:R-:W-:Y:S01]  /*5690*/  @P0 LEA R24, R24, UR12, 0x3 ;  /* 0x0000000c18180c11 */ /* 0x000fe2000f8e18ff */
[----:B------:R-:W-:-:S04]  /*56a0*/  UISETP.GT.U32.AND UP0, UPT, UR13, 0x1, UPT ;  /* 0x000000010d00788c */ /* 0x000fc8000bf04070 */
[----:B------:R-:W-:-:S05]  /*56b0*/  @P0 VIADD R24, R24, 0x28 ;  /* 0x0000002818180836 */ /* 0x000fca0000000000 */
[----:B---3--:R-:W-:-:S04]  /*56c0*/  @P0 PRMT R24, R227, 0x654, R24 ;  /* 0x00000654e3180816 */ /* 0x008fc80000000018 */
[----:B------:R0:W-:Y:S01]  /*56d0*/  @P0 SYNCS.ARRIVE.TRANS64.RED.A1T0 RZ, [R24+URZ], RZ ;  /* 0x000000ff18ff09a7 */ /* 0x0001e2000810043f */
[----:B------:R-:W-:-:S13]  /*56e0*/  PLOP3.LUT P0, PT, PT, PT, UP0, 0x80, 0x0 ;  /* 0x000000000000781c */ /* 0x000fda0003f0f008 */
[----:B0-----:R-:W-:Y:S05]  /*56f0*/  @P0 BRA `(.L_x_36) ;  /* 0x0000000000040947 */ /* 0x001fea0003800000 */
[----:B------:R-:W-:Y:S01]  /*5700*/  BPT.TRAP 0x1 ;  /* 0x000000040000795c */ /* 0x000fe20000300000 */
.L_x_36:
[----:B------:R-:W0:Y:S01]  /*5710*/  S2R R25, SR_TID.X ;  /* 0x0000000000197919 */ /* 0x000e220000002100 */
[----:B------:R-:W-:Y:S01]  /*5720*/  IMAD.U32 R24, RZ, RZ, UR30 ;  /* 0x0000001eff187e24 */ /* 0x000fe2000f8e00ff */
[----:B------:R-:W-:Y:S01]  /*5730*/  UIADD3 UR5, UR28, UR5, URZ ;  /* 0x000000051c057290 */ /* 0x000fe2000fffe03f */
[----:B------:R-:W3:Y:S01]  /*5740*/  LDC R35, c[0x0][0x288] ;  /* 0x0000a200ff237b82 */ /* 0x000ee20000000800 */
[----:B------:R-:W-:Y:S02]  /*5750*/  UISETP.GE.U32.AND UP1, UPT, UR28, 0x5, UPT ;  /* 0x000000051c00788c */ /* 0x000fe4000bf26070 */
[----:B------:R-:W-:Y:S01]  /*5760*/  SHF.L.U32 R24, R24, 0x1f, RZ ;  /* 0x0000001f18187819 */ /* 0x000fe200000006ff */
[----:B------:R-:W-:Y:S02]  /*5770*/  UISETP.GT.U32.AND UP0, UPT, UR5, 0x4, UPT ;  /* 0x000000040500788c */ /* 0x000fe4000bf04070 */
[----:B------:R-:W-:Y:S01]  /*5780*/  UIMAD.WIDE.U32 UR6, UR5, -0x33333333, URZ ;  /* 0xcccccccd050678a5 */ /* 0x000fe2000f8e003f */
[----:B------:R-:W4:Y:S01]  /*5790*/  SYNCS.PHASECHK.TRANS64.TRYWAIT P0, [UR17+0x8], R24 ;  /* 0x00000818ff0075a7 */ /* 0x000f220008000151 */
[----:B------:R-:W-:-:S02]  /*57a0*/  UISETP.LT.U32.AND UP0, UPT, UR28, 0x5, UP0 ;  /* 0x000000051c00788c */ /* 0x000fc40008701070 */
[----:B------:R-:W-:Y:S02]  /*57b0*/  USHF.R.U32.HI UR6, URZ, 0x2, UR7 ;  /* 0x000000023f067899 */ /* 0x000fe40008011607 */
[----:B------:R-:W-:Y:S02]  /*57c0*/  USEL UR8, URZ, 0x1, !UP0 ;  /* 0x000000013f087887 */ /* 0x000fe4000c000000 */
[----:B------:R-:W-:Y:S02]  /*57d0*/  UIMAD UR5, UR6, -0x5, UR5 ;  /* 0xfffffffb060578a4 */ /* 0x000fe4000f8e0205 */
[----:B------:R-:W-:-:S04]  /*57e0*/  ULOP3.LUT UR4, UR4, UR8, URZ, 0x3c, !UPT ;  /* 0x0000000804047292 */ /* 0x000fc8000f8e3c3f */
[----:B------:R-:W-:Y:S01]  /*57f0*/  @UP1 ULOP3.LUT UR4, UR4, 0x1, UR6, 0x78, !UPT ;  /* 0x0000000104041892 */ /* 0x000fe2000f8e7806 */
[----:B0-----:R-:W-:-:S04]  /*5800*/  SHF.R.S32.HI R26, RZ, 0x1f, R25 ;  /* 0x0000001fff1a7819 */ /* 0x001fc80000011419 */
[----:B------:R-:W-:-:S04]  /*5810*/  LEA.HI R26, R26, R25, RZ, 0x7 ;  /* 0x000000191a1a7211 */ /* 0x000fc800078f38ff */
[----:B------:R-:W-:-:S05]  /*5820*/  LOP3.LUT R26, R26, 0xffffff80, RZ, 0xc0, !PT ;  /* 0xffffff801a1a7812 */ /* 0x000fca00078ec0ff */
[----:B------:R-:W-:-:S05]  /*5830*/  IMAD.IADD R26, R25, 0x1, -R26 ;  /* 0x00000001191a7824 */ /* 0x000fca00078e0a1a */
[----:B------:R-:W-:-:S04]  /*5840*/  SHF.R.S32.HI R25, RZ, 0x1f, R26 ;  /* 0x0000001fff197819 */ /* 0x000fc8000001141a */
[----:B------:R-:W-:-:S04]  /*5850*/  LEA.HI R25, R25, R26, RZ, 0x2 ;  /* 0x0000001a19197211 */ /* 0x000fc800078f10ff */
[----:B------:R-:W-:-:S05]  /*5860*/  LOP3.LUT R25, R25, 0xfffffffc, RZ, 0xc0, !PT ;  /* 0xfffffffc19197812 */ /* 0x000fca00078ec0ff */
[----:B------:R-:W-:-:S04]  /*5870*/  IMAD.IADD R40, R26, 0x1, -R25 ;  /* 0x000000011a287824 */ /* 0x000fc800078e0a19 */
[----:B------:R-:W-:Y:S01]  /*5880*/  IMAD.SHL.U32 R32, R40, 0x2, RZ ;  /* 0x0000000228207824 */ /* 0x000fe200078e00ff */
[----:B---34-:R-:W-:Y:S06]  /*5890*/  @!P0 BRA `(.L_x_38) ;  /* 0x000000a800ec8947 */ /* 0x018fec0003800000 */
.L_x_325:
[----:B-----5:R3:W-:Y:S01]  /*58a0*/  STL [R1+0xa8], R2 ;  /* 0x0000a80201007387 */ /* 0x0207e20000100800 */
[----:B------:R-:W-:Y:S01]  /*58b0*/  ULDC UR8, c[0x0][0x284] ;  /* 0x0000a10000087ab9 */ /* 0x000fe20000000800 */
[----:B------:R-:W-:Y:S01]  /*58c0*/  SHF.R.S32.HI R33, RZ, 0x1f, R32 ;  /* 0x0000001fff217819 */ /* 0x000fe20000011420 */
[----:B------:R-:W-:Y:S01]  /*58d0*/  ULDC.64 UR6, c[0x0][0x5d0] ;  /* 0x0001740000067ab9 */ /* 0x000fe20000000a00 */
[----:B---3--:R-:W3:Y:S04]  /*58e0*/  LDL.LU R2, [R1+0x90] ;  /* 0x0000900001027983 */ /* 0x008ee80000300800 */
[----:B------:R4:W-:Y:S04]  /*58f0*/  STL [R1+0xa4], R0 ;  /* 0x0000a40001007387 */ /* 0x0009e80000100800 */
[----:B------:R-:W2:Y:S04]  /*5900*/  LDL R227, [R1+0x7c] ;  /* 0x00007c0001e37983 */ /* 0x000ea80000100800 */
[----:B----4-:R-:W4:Y:S01]  /*5910*/  LDL R0, [R1+0x8c] ;  /* 0x00008c0001007983 */ /* 0x010f220000100800 */
[----:B---3--:R-:W-:-:S03]  /*5920*/  IMAD.SHL.U32 R37, R2, 0x100, RZ ;  /* 0x0000010002257824 */ /* 0x008fc600078e00ff */
[----:B------:R3:W5:Y:S01]  /*5930*/  LDL.LU R2, [R1+0xa8] ;  /* 0x0000a80001027983 */ /* 0x0007620000300800 */
[----:B----4-:R-:W-:-:S03]  /*5940*/  IMAD.SHL.U32 R34, R0, 0x40, RZ ;  /* 0x0000004000227824 */ /* 0x010fc600078e00ff */
[----:B------:R3:W5:Y:S02]  /*5950*/  LDL.LU R0, [R1+0xa4] ;  /* 0x0000a40001007983 */ /* 0x0007640000300800 */
[----:B------:R-:W-:Y:S02]  /*5960*/  ISETP.GE.AND P0, PT, R34, UR8, PT ;  /* 0x0000000822007c0c */ /* 0x000fe4000bf06270 */
[----:B--2---:R-:W-:Y:S02]  /*5970*/  SHF.R.S32.HI R38, RZ, 0x1f, R227 ;  /* 0x0000001fff267819 */ /* 0x004fe400000114e3 */
[----:B------:R-:W-:Y:S01]  /*5980*/  ISETP.GE.OR P0, PT, R37, R35, P0 ;  /* 0x000000232500720c */ /* 0x000fe20000706670 */
[----:B0-----:R-:W-:-:S04]  /*5990*/  IMAD.WIDE.U32 R24, R227, UR6, R32 ;  /* 0x00000006e3187c25 */ /* 0x001fc8000f8e0020 */
[----:B------:R-:W-:Y:S01]  /*59a0*/  IMAD R26, R38, UR6, RZ ;  /* 0x00000006261a7c24 */ /* 0x000fe2000f8e02ff */
[----:B------:R-:W-:Y:S02]  /*59b0*/  SHF.R.S32.HI R36, RZ, 0x1f, R37 ;  /* 0x0000001fff247819 */ /* 0x000fe40000011425 */
[----:B------:R-:W-:Y:S01]  /*59c0*/  IADD3 R24, P1, R37, R24, RZ ;  /* 0x0000001825187210 */ /* 0x000fe20007f3e0ff */
[----:B------:R-:W-:-:S05]  /*59d0*/  IMAD R27, R227, UR7, R26 ;  /* 0x00000007e31b7c24 */ /* 0x000fca000f8e021a */
[----:B------:R-:W-:Y:S01]  /*59e0*/  IADD3.X R25, R36, R25, R27, P1, !PT ;  /* 0x0000001924197210 */ /* 0x000fe20000ffe41b */
[----:B---3--:R-:W-:Y:S06]  /*59f0*/  @P0 BRA `(.L_x_39) ;  /* 0x0000008c00cc0947 */ /* 0x008fec0003800000 */
[----:B------:R0:W-:Y:S01]  /*5a00*/  STL.64 [R1+0xb0], R4 ;  /* 0x0000b00401007387 */ /* 0x0001e20000100a00 */
[----:B------:R-:W2:Y:S01]  /*5a10*/  LDC.64 R28, c[0x0][0x5c8] ;  /* 0x00017200ff1c7b82 */ /* 0x000ea20000000a00 */
[----:B------:R-:W-:Y:S02]  /*5a20*/  ULDC.64 UR6, c[0x0][0x5c0] ;  /* 0x0001700000067ab9 */ /* 0x000fe40000000a00 */
[----:B0-----:R-:W3:Y:S04]  /*5a30*/  LDL.64 R4, [R1+0x98] ;  /* 0x0000980001047983 */ /* 0x001ee80000100a00 */
[----:B-----5:R0:W-:Y:S04]  /*5a40*/  STL [R1+0xa8], R2 ;  /* 0x0000a80201007387 */ /* 0x0201e80000100800 */
[----:B0-----:R-:W3:Y:S04]  /*5a50*/  LDL.LU R2, [R1+0x8c] ;  /* 0x00008c0001027983 */ /* 0x001ee80000300800 */
[----:B------:R0:W-:Y:S04]  /*5a60*/  STL [R1+0xa4], R0 ;  /* 0x0000a40001007387 */ /* 0x0001e80000100800 */
[----:B0-----:R-:W4:Y:S01]  /*5a70*/  LDL R0, [R1+0x94] ;  /* 0x0000940001007983 */ /* 0x001f220000100800 */
[----:B---3--:R-:W-:-:S03]  /*5a80*/  IMAD.WIDE R30, R2, 0x40, R4 ;  /* 0x00000040021e7825 */ /* 0x008fc600078e0204 */
[----:B------:R0:W5:Y:S04]  /*5a90*/  LDL.LU.64 R4, [R1+0xb0] ;  /* 0x0000b00001047983 */ /* 0x0001680000300a00 */
[----:B------:R0:W5:Y:S01]  /*5aa0*/  LDL.LU R2, [R1+0xa8] ;  /* 0x0000a80001027983 */ /* 0x0001620000300800 */
[-C--:B--2---:R-:W-:Y:S02]  /*5ab0*/  IMAD R26, R31, R28.reuse, RZ ;  /* 0x0000001c1f1a7224 */ /* 0x084fe400078e02ff */
[----:B------:R-:W-:-:S04]  /*5ac0*/  IMAD.WIDE.U32 R24, R30, R28, R24 ;  /* 0x0000001c1e187225 */ /* 0x000fc800078e0018 */
[----:B------:R-:W-:Y:S01]  /*5ad0*/  IMAD R27, R30, R29, R26 ;  /* 0x0000001d1e1b7224 */ /* 0x000fe200078e021a */
[----:B------:R-:W-:Y:S01]  /*5ae0*/  LEA R26, P0, R28, R24, 0x3 ;  /* 0x000000181c1a7211 */ /* 0x000fe200078018ff */
[----:B----4-:R-:W-:Y:S01]  /*5af0*/  IMAD.IADD R39, R0, 0x1, -R34 ;  /* 0x0000000100277824 */ /* 0x010fe200078e0a22 */
[----:B------:R-:W-:Y:S01]  /*5b00*/  IADD3 R24, P1, R24, UR6, RZ ;  /* 0x0000000618187c10 */ /* 0x000fe2000ff3e0ff */
[----:B------:R0:W5:Y:S01]  /*5b10*/  LDL.LU R0, [R1+0xa4] ;  /* 0x0000a40001007983 */ /* 0x0001620000300800 */
[----:B------:R-:W-:Y:S01]  /*5b20*/  IMAD.IADD R27, R25, 0x1, R27 ;  /* 0x00000001191b7824 */ /* 0x000fe200078e021b */
[----:B------:R-:W-:-:S04]  /*5b30*/  IADD3 R26, P3, R26, UR6, RZ ;  /* 0x000000061a1a7c10 */ /* 0x000fc8000ff7e0ff */
[----:B------:R-:W-:Y:S01]  /*5b40*/  LEA.HI.X R29, R28, R27, R29, 0x3, P0 ;  /* 0x0000001b1c1d7211 */ /* 0x000fe200000f1c1d */
[----:B------:R-:W-:Y:S01]  /*5b50*/  IMAD R28, R40, -0x2, R35 ;  /* 0xfffffffe281c7824 */ /* 0x000fe200078e0223 */
[----:B------:R-:W-:Y:S01]  /*5b60*/  FSETP.NEU.AND P0, PT, RZ, UR26, PT ;  /* 0x0000001aff007c0b */ /* 0x000fe2000bf0d000 */
[----:B------:R-:W-:Y:S01]  /*5b70*/  BSSY B0, `(.L_x_39) ;  /* 0x00008db000007945 */ /* 0x000fe20003800000 */
[----:B------:R-:W-:Y:S02]  /*5b80*/  IADD3.X R25, R27, UR7, RZ, P1, !PT ;  /* 0x000000071b197c10 */ /* 0x000fe40008ffe4ff */
[----:B------:R-:W-:Y:S01]  /*5b90*/  IADD3.X R27, R29, UR7, RZ, P3, !PT ;  /* 0x000000071d1b7c10 */ /* 0x000fe20009ffe4ff */
[----:B------:R-:W-:-:S08]  /*5ba0*/  IMAD.IADD R34, R28, 0x1, -R37 ;  /* 0x000000011c227824 */ /* 0x000fd000078e0a25 */
[----:B0-----:R-:W-:Y:S05]  /*5bb0*/  @!P0 BRA `(.L_x_40) ;  /* 0x0000006800d88947 */ /* 0x001fea0003800000 */
[----:B------:R-:W-:Y:S01]  /*5bc0*/  ULDC.64 UR6, c[0x0][0x5b8] ;  /* 0x00016e0000067ab9 */ /* 0x000fe20000000a00 */
[----:B------:R-:W-:Y:S01]  /*5bd0*/  ULDC.64 UR8, c[0x0][0x5a8] ;  /* 0x00016a0000087ab9 */ /* 0x000fe20000000a00 */
[----:B------:R-:W-:Y:S01]  /*5be0*/  IMAD.WIDE.U32 R32, R227, UR6, R32 ;  /* 0x00000006e3207c25 */ /* 0x000fe2000f8e0020 */
[----:B------:R-:W-:Y:S03]  /*5bf0*/  BSSY B1, `(.L_x_41) ;  /* 0x0000010000017945 */ /* 0x000fe60003800000 */
[----:B------:R-:W-:Y:S01]  /*5c00*/  IMAD R28, R38, UR6, RZ ;  /* 0x00000006261c7c24 */ /* 0x000fe2000f8e02ff */
[----:B------:R-:W-:-:S03]  /*5c10*/  IADD3 R32, P0, R37, R32, RZ ;  /* 0x0000002025207210 */ /* 0x000fc60007f1e0ff */
[----:B------:R-:W-:Y:S01]  /*5c20*/  IMAD R29, R227, UR7, R28 ;  /* 0x00000007e31d7c24 */ /* 0x000fe2000f8e021c */
[----:B------:R-:W-:Y:S02]  /*5c30*/  ULDC.64 UR6, c[0x0][0x5b0] ;  /* 0x00016c0000067ab9 */ /* 0x000fe40000000a00 */
[----:B------:R-:W-:Y:S02]  /*5c40*/  IMAD R35, R31, UR6, RZ ;  /* 0x000000061f237c24 */ /* 0x000fe4000f8e02ff */
[----:B------:R-:W-:Y:S02]  /*5c50*/  IADD3.X R33, R36, R33, R29, P0, !PT ;  /* 0x0000002124217210 */ /* 0x000fe400007fe41d */
[----:B------:R-:W-:Y:S01]  /*5c60*/  ISETP.GE.AND P0, PT, R39, 0x1, PT ;  /* 0x000000012700780c */ /* 0x000fe20003f06270 */
[C---:B------:R-:W-:Y:S02]  /*5c70*/  IMAD R35, R30.reuse, UR7, R35 ;  /* 0x000000071e237c24 */ /* 0x040fe4000f8e0223 */
[----:B------:R-:W-:Y:S01]  /*5c80*/  IMAD.WIDE.U32 R28, R30, UR6, R32 ;  /* 0x000000061e1c7c25 */ /* 0x000fe2000f8e0020 */
[----:B------:R-:W-:-:S02]  /*5c90*/  ISETP.LT.OR P4, PT, R34, 0x1, !P0 ;  /* 0x000000012200780c */ /* 0x000fc40004781670 */
[----:B------:R-:W-:-:S04]  /*5ca0*/  IADD3 R28, P1, R28, UR8, RZ ;  /* 0x000000081c1c7c10 */ /* 0x000fc8000ff3e0ff */
[--C-:B------:R-:W-:Y:S02]  /*5cb0*/  IADD3.X R29, R29, UR9, R35.reuse, P1, !PT ;  /* 0x000000091d1d7c10 */ /* 0x100fe40008ffe423 */
[----:B------:R-:W-:-:S05]  /*5cc0*/  PRMT R35, RZ, 0x7610, R35 ;  /* 0x00007610ff237816 */ /* 0x000fca0000000023 */
[----:B------:R-:W-:Y:S05]  /*5cd0*/  @P4 BRA `(.L_x_42) ;  /* 0x0000000000044947 */ /* 0x000fea0003800000 */
[----:B------:R0:W5:Y:S02]  /*5ce0*/  LDG.E.U8 R35, desc[UR20][R28.64] ;  /* 0x000000141c237981 */ /* 0x000164000c1e1100 */
.L_x_42:
[----:B------:R-:W-:Y:S05]  /*5cf0*/  BSYNC B1 ;  /* 0x0000000000017941 */ /* 0x000fea0003800000 */
.L_x_41:
[----:B-----5:R-:W-:Y:S01]  /*5d00*/  LOP3.LUT R35, R35, 0xff, RZ, 0xc0, !PT ;  /* 0x000000ff23237812 */ /* 0x020fe200078ec0ff */
[----:B------:R-:W-:Y:S01]  /*5d10*/  BSSY B1, `(.L_x_43) ;  /* 0x000000b000017945 */ /* 0x000fe20003800000 */
[----:B------:R-:W-:Y:S02]  /*5d20*/  ISETP.LT.OR P3, PT, R34, 0x2, !P0 ;  /* 0x000000022200780c */ /* 0x000fe40004761670 */
[----:B------:R-:W-:-:S05]  /*5d30*/  F2FP.F16.E5M2.UNPACK_B R35, R35 ;  /* 0x00000023ff23723e */ /* 0x000fca00020004ff */
[----:B------:R-:W-:-:S05]  /*5d40*/  HADD2.F32 R35, -RZ, R35.H0_H0 ;  /* 0x20000023ff237230 */ /* 0x000fca0000004100 */
[----:B------:R-:W-:-:S04]  /*5d50*/  FMUL R35, R35, UR26 ;  /* 0x0000001a23237c20 */ /* 0x000fc80008400000 */
[----:B------:R-:W-:-:S05]  /*5d60*/  FFMA R35, R226, UR25, R35 ;  /* 0x00000019e2237c23 */ /* 0x000fca0008000023 */
[----:B------:R-:W-:Y:S02]  /*5d70*/  F2FP.SATFINITE.E5M2.F32.PACK_AB_MERGE_C R37, RZ, R35, RZ ;  /* 0x00000023ff25723e */ /* 0x000fe400048060ff */
[----:B------:R-:W-:-:S03]  /*5d80*/  PRMT R35, RZ, 0x7610, R35 ;  /* 0x00007610ff237816 */ /* 0x000fc60000000023 */
[----:B------:R2:W-:Y:S01]  /*5d90*/  @!P4 STG.E.U8 desc[UR20][R24.64], R37 ;  /* 0x000000251800c986 */ /* 0x0005e2000c101114 */
[----:B------:R-:W-:Y:S05]  /*5da0*/  @P3 BRA `(.L_x_44) ;  /* 0x0000000000043947 */ /* 0x000fea0003800000 */
[----:B------:R3:W5:Y:S02]  /*5db0*/  LDG.E.U8 R35, desc[UR20][R28.64+0x1] ;  /* 0x000001141c237981 */ /* 0x000764000c1e1100 */
.L_x_44:
[----:B------:R-:W-:Y:S05]  /*5dc0*/  BSYNC B1 ;  /* 0x0000000000017941 */ /* 0x000fea0003800000 */
.L_x_43:
[----:B-----5:R-:W-:Y:S01]  /*5dd0*/  LOP3.LUT R35, R35, 0xff, RZ, 0xc0, !PT ;  /* 0x000000ff23237812 */ /* 0x020fe200078ec0ff */
[----:B------:R-:W-:Y:S01]  /*5de0*/  BSSY B1, `(.L_x_45) ;  /* 0x0000013000017945 */ /* 0x000fe20003800000 */
[----:B--2---:R-:W-:Y:S02]  /*5df0*/  IADD3 R37, P1, R30, 0x8, RZ ;  /* 0x000000081e257810 */ /* 0x004fe40007f3e0ff */
[----:B------:R-:W-:-:S03]  /*5e00*/  F2FP.F16.E5M2.UNPACK_B R35, R35 ;  /* 0x00000023ff23723e */ /* 0x000fc600020004ff */
[----:B------:R-:W-:Y:S01]  /*5e10*/  IMAD.X R31, RZ, RZ, R31, P1 ;  /* 0x000000ffff1f7224 */ /* 0x000fe200008e061f */
[----:B------:R-:W-:Y:S01]  /*5e20*/  ISETP.GE.AND P1, PT, R39, 0x9, PT ;  /* 0x000000092700780c */ /* 0x000fe20003f26270 */
[----:B------:R-:W-:Y:S02]  /*5e30*/  HADD2.F32 R35, -RZ, R35.H0_H0 ;  /* 0x20000023ff237230 */ /* 0x000fe40000004100 */
[----:B------:R-:W-:Y:S01]  /*5e40*/  IMAD R36, R31, UR6, RZ ;  /* 0x000000061f247c24 */ /* 0x000fe2000f8e02ff */
[----:B------:R-:W-:Y:S01]  /*5e50*/  ISETP.LT.OR P5, PT, R34, 0x1, !P1 ;  /* 0x000000012200780c */ /* 0x000fe20004fa1670 */
[----:B------:R-:W-:-:S04]  /*5e60*/  IMAD.WIDE.U32 R32, R37, UR6, R32 ;  /* 0x0000000625207c25 */ /* 0x000fc8000f8e0020 */
[----:B------:R-:W-:Y:S01]  /*5e70*/  FMUL R30, R35, UR26 ;  /* 0x0000001a231e7c20 */ /* 0x000fe20008400000 */
[----:B------:R-:W-:-:S03]  /*5e80*/  IMAD R37, R37, UR7, R36 ;  /* 0x0000000725257c24 */ /* 0x000fc6000f8e0224 */
[----:B------:R-:W-:Y:S01]  /*5e90*/  FFMA R225, R225, UR25, R30 ;  /* 0x00000019e1e17c23 */ /* 0x000fe2000800001e */
[----:B------:R-:W-:Y:S02]  /*5ea0*/  IADD3 R30, P4, R32, UR8, RZ ;  /* 0x00000008201e7c10 */ /* 0x000fe4000ff9e0ff */
[----:B------:R-:W-:Y:S02]  /*5eb0*/  PRMT R32, RZ, 0x7610, R32 ;  /* 0x00007610ff207816 */ /* 0x000fe40000000020 */
[----:B------:R-:W-:Y:S02]  /*5ec0*/  F2FP.SATFINITE.E5M2.F32.PACK_AB_MERGE_C R225, RZ, R225, RZ ;  /* 0x000000e1ffe1723e */ /* 0x000fe400048060ff */
[----:B------:R-:W-:-:S03]  /*5ed0*/  IADD3.X R31, R33, UR9, R37, P4, !PT ;  /* 0x00000009211f7c10 */ /* 0x000fc6000a7fe425 */
[----:B------:R2:W-:Y:S01]  /*5ee0*/  @!P3 STG.E.U8 desc[UR20][R24.64+0x1], R225 ;  /* 0x000001e11800b986 */ /* 0x0005e2000c101114 */
[----:B------:R-:W-:Y:S05]  /*5ef0*/  @P5 BRA `(.L_x_46) ;  /* 0x0000000000045947 */ /* 0x000fea0003800000 */
[----:B------:R4:W5:Y:S02]  /*5f00*/  LDG.E.U8 R32, desc[UR20][R30.64] ;  /* 0x000000141e207981 */ /* 0x000964000c1e1100 */
.L_x_46:
[----:B------:R-:W-:Y:S05]  /*5f10*/  BSYNC B1 ;  /* 0x0000000000017941 */ /* 0x000fea0003800000 */
.L_x_45:
[----:B-----5:R-:W-:Y:S01]  /*5f20*/  LOP3.LUT R32, R32, 0xff, RZ, 0xc0, !PT ;  /* 0x000000ff20207812 */ /* 0x020fe200078ec0ff */
[----:B------:R-:W-:Y:S01]  /*5f30*/  BSSY B1, `(.L_x_47) ;  /* 0x000000b000017945 */ /* 0x000fe20003800000 */
[----:B------:R-:W-:Y:S02]  /*5f40*/  ISETP.LT.OR P3, PT, R34, 0x2, !P1 ;  /* 0x000000022200780c */ /* 0x000fe40004f61670 */
[----:B------:R-:W-:-:S05]  /*5f50*/  F2FP.F16.E5M2.UNPACK_B R32, R32 ;  /* 0x00000020ff20723e */ /* 0x000fca00020004ff */
[----:B------:R-:W-:-:S05]  /*5f60*/  HADD2.F32 R32, -RZ, R32.H0_H0 ;  /* 0x20000020ff207230 */ /* 0x000fca0000004100 */
[----:B------:R-:W-:Y:S01]  /*5f70*/  FMUL R33, R32, UR26 ;  /* 0x0000001a20217c20 */ /* 0x000fe20008400000 */
[----:B------:R-:W-:-:S03]  /*5f80*/  PRMT R32, RZ, 0x7610, R32 ;  /* 0x00007610ff207816 */ /* 0x000fc60000000020 */
[----:B------:R-:W-:-:S05]  /*5f90*/  FFMA R33, R224, UR25, R33 ;  /* 0x00000019e0217c23 */ /* 0x000fca0008000021 */
[----:B------:R-:W-:-:S05]  /*5fa0*/  F2FP.SATFINITE.E5M2.F32.PACK_AB_MERGE_C R33, RZ, R33, RZ ;  /* 0x00000021ff21723e */ /* 0x000fca00048060ff */
[----:B------:R0:W-:Y:S01]  /*5fb0*/  @!P5 STG.E.U8 desc[UR20][R26.64], R33 ;  /* 0x000000211a00d986 */ /* 0x0001e2000c101114 */
[----:B------:R-:W-:Y:S05]  /*5fc0*/  @P3 BRA `(.L_x_48) ;  /* 0x0000000000043947 */ /* 0x000fea0003800000 */
[----:B------:R0:W5:Y:S02]  /*5fd0*/  LDG.E.U8 R32, desc[UR20][R30.64+0x1] ;  /* 0x000001141e207981 */ /* 0x000164000c1e1100 */
.L_x_48:
[----:B------:R-:W-:Y:S05]  /*5fe0*/  BSYNC B1 ;  /* 0x0000000000017941 */ /* 0x000fea0003800000 */
.L_x_47:
[----:B-----5:R-:W-:Y:S01]  /*5ff0*/  LOP3.LUT R32, R32, 0xff, RZ, 0xc0, !PT ;  /* 0x000000ff20207812 */ /* 0x020fe200078ec0ff */
[----:B------:R-:W-:Y:S01]  /*6000*/  BSSY B1, `(.L_x_49) ;  /* 0x000000b000017945 */ /* 0x000fe20003800000 */
[----:B------:R-:W-:Y:S02]  /*6010*/  ISETP.LT.OR P4, PT, R34, 0x9, !P0 ;  /* 0x000000092200780c */ /* 0x000fe40004781670 */
[----:B------:R-:W-:-:S05]  /*6020*/  F2FP.F16.E5M2.UNPACK_B R32, R32 ;  /* 0x00000020ff20723e */ /* 0x000fca00020004ff */
[----:B------:R-:W-:-:S05]  /*6030*/  HADD2.F32 R32, -RZ, R32.H0_H0 ;  /* 0x20000020ff207230 */ /* 0x000fca0000004100 */
[----:B------:R-:W-:-:S04]  /*6040*/  FMUL R32, R32, UR26 ;  /* 0x0000001a20207c20 */ /* 0x000fc80008400000 */
[----:B------:R-:W-:-:S05]  /*6050*/  FFMA R32, R223, UR25, R32 ;  /* 0x00000019df207c23 */ /* 0x000fca0008000020 */
[----:B0-----:R-:W-:Y:S02]  /*6060*/  F2FP.SATFINITE.E5M2.F32.PACK_AB_MERGE_C R33, RZ, R32, RZ ;  /* 0x00000020ff21723e */ /* 0x001fe400048060ff */
[----:B------:R-:W-:-:S03]  /*6070*/  PRMT R32, RZ, 0x7610, R32 ;  /* 0x00007610ff207816 */ /* 0x000fc60000000020 */
[----:B------:R0:W-:Y:S01]  /*6080*/  @!P3 STG.E.U8 desc[UR20][R26.64+0x1], R33 ;  /* 0x000001211a00b986 */ /* 0x0001e2000c101114 */
[----:B------:R-:W-:Y:S05]  /*6090*/  @P4 BRA `(.L_x_50) ;  /* 0x0000000000044947 */ /* 0x000fea0003800000 */
[----:B------:R0:W5:Y:S02]  /*60a0*/  LDG.E.U8 R32, desc[UR20][R28.64+0x8] ;  /* 0x000008141c207981 */ /* 0x000164000c1e1100 */
.L_x_50:
[----:B------:R-:W-:Y:S05]  /*60b0*/  BSYNC B1 ;  /* 0x0000000000017941 */ /* 0x000fea0003800000 */
.L_x_49:
[----:B-----5:R-:W-:Y:S01]  /*60c0*/  LOP3.LUT R32, R32, 0xff, RZ, 0xc0, !PT ;  /* 0x000000ff20207812 */ /* 0x020fe200078ec0ff */
[----:B------:R-:W-:Y:S01]  /*60d0*/  BSSY B1, `(.L_x_51) ;  /* 0x000000b000017945 */ /* 0x000fe20003800000 */
[----:B------:R-:W-:Y:S02]  /*60e0*/  ISETP.LT.OR P3, PT, R34, 0xa, !P0 ;  /* 0x0000000a2200780c */ /* 0x000fe40004761670 */
[----:B------:R-:W-:-:S05]  /*60f0*/  F2FP.F16.E5M2.UNPACK_B R32, R32 ;  /* 0x00000020ff20723e */ /* 0x000fca00020004ff */
[----:B------:R-:W-:-:S05]  /*6100*/  HADD2.F32 R32, -RZ, R32.H0_H0 ;  /* 0x20000020ff207230 */ /* 0x000fca0000004100 */
[----:B0-----:R-:W-:Y:S01]  /*6110*/  FMUL R33, R32, UR26 ;  /* 0x0000001a20217c20 */ /* 0x001fe20008400000 */
[----:B------:R-:W-:-:S03]  /*6120*/  PRMT R32, RZ, 0x7610, R32 ;  /* 0x00007610ff207816 */ /* 0x000fc60000000020 */
[----:B------:R-:W-:-:S05]  /*6130*/  FFMA R33, R222, UR25, R33 ;  /* 0x00000019de217c23 */ /* 0x000fca0008000021 */
[----:B------:R-:W-:-:S05]  /*6140*/  F2FP.SATFINITE.E5M2.F32.PACK_AB_MERGE_C R33, RZ, R33, RZ ;  /* 0x00000021ff21723e */ /* 0x000fca00048060ff */
[----:B------:R0:W-:Y:S01]  /*6150*/  @!P4 STG.E.U8 desc[UR20][R24.64+0x8], R33 ;  /* 0x000008211800c986 */ /* 0x0001e2000c101114 */
[----:B------:R-:W-:Y:S05]  /*6160*/  @P3 BRA `(.L_x_52) ;  /* 0x0000000000043947 */ /* 0x000fea0003800000 */
[----:B------:R0:W5:Y:S02]  /*6170*/  LDG.E.U8 R32, desc[UR20][R28.64+0x9] ;  /* 0x000009141c207981 */ /* 0x000164000c1e1100 */
.L_x_52:
[----:B------:R-:W-:Y:S05]  /*6180*/  BSYNC B1 ;  /* 0x0000000000017941 */ /* 0x000fea0003800000 */
.L_x_51:
        /* <DEDUP_REMOVED lines=12> */
.L_x_54:
[----:B------:R-:W-:Y:S05]  /*6250*/  BSYNC B1 ;  /* 0x0000000000017941 */ /* 0x000fea0003800000 */
.L_x_53:
        /* <DEDUP_REMOVED lines=12> */
.L_x_56:
[----:B------:R-:W-:Y:S05]  /*6320*/  BSYNC B1 ;  /* 0x0000000000017941 */ /* 0x000fea0003800000 */
.L_x_55:
        /* <DEDUP_REMOVED lines=12> */
.L_x_58:
[----:B------:R-:W-:Y:S05]  /*63f0*/  BSYNC B1 ;  /* 0x0000000000017941 */ /* 0x000fea0003800000 */
.L_x_57:
        /* <DEDUP_REMOVED lines=12> */
.L_x_60:
[----:B------:R-:W-:Y:S05]  /*64c0*/  BSYNC B1 ;  /* 0x0000000000017941 */ /* 0x000fea0003800000 */
.L_x_59:
        /* <DEDUP_REMOVED lines=12> */
.L_x_62:
[----:B------:R-:W-:Y:S05]  /*6590*/  BSYNC B1 ;  /* 0x0000000000017941 */ /* 0x000fea0003800000 */
.L_x_61:
        /* <DEDUP_REMOVED lines=12> */
.L_x_64:
[----:B------:R-:W-:Y:S05]  /*6660*/  BSYNC B1 ;  /* 0x0000000000017941 */ /* 0x000fea0003800000 */
.L_x_63:
        /* <DEDUP_REMOVED lines=12> */
.L_x_66:
[----:B------:R-:W-:Y:S05]  /*6730*/  BSYNC B1 ;  /* 0x0000000000017941 */ /* 0x000fea0003800000 */
.L_x_65:
        /* <DEDUP_REMOVED lines=12> */
.L_x_68:
[----:B------:R-:W-:Y:S05]  /*6800*/  BSYNC B1 ;  /* 0x0000000000017941 */ /* 0x000fea0003800000 */
.L_x_67:
        /* <DEDUP_REMOVED lines=12> */
.L_x_70:
[----:B------:R-:W-:Y:S05]  /*68d0*/  BSYNC B1 ;  /* 0x0000000000017941 */ /* 0x000fea0003800000 */
.L_x_69:
        /* <DEDUP_REMOVED lines=12> */
.L_x_72:
[----:B------:R-:W-:Y:S05]  /*69a0*/  BSYNC B1 ;  /* 0x0000000000017941 */ /* 0x000fea0003800000 */
.L_x_71:
        /* <DEDUP_REMOVED lines=12> */
.L_x_74:
[----:B------:R-:W-:Y:S05]  /*6a70*/  BSYNC B1 ;  /* 0x0000000000017941 */ /* 0x000fea0003800000 */
.L_x_73:
        /* <DEDUP_REMOVED lines=12> */
.L_x_76:
[----:B------:R-:W-:Y:S05]  /*6b40*/  BSYNC B1 ;  /* 0x0000000000017941 */ /* 0x000fea0003800000 */
.L_x_75:
        /* <DEDUP_REMOVED lines=12> */
.L_x_78:
[----:B------:R-:W-:Y:S05]  /*6c10*/  BSYNC B1 ;  /* 0x0000000000017941 */ /* 0x000fea0003800000 */
.L_x_77:
        /* <DEDUP_REMOVED lines=12> */
.L_x_80:
[----:B------:R-:W-:Y:S05]  /*6ce0*/  BSYNC B1 ;  /* 0x0000000000017941 */ /* 0x000fea0003800000 */
.L_x_79:
        /* <DEDUP_REMOVED lines=12> */
.L_x_82:
[----:B------:R-:W-:Y:S05]  /*6db0*/  BSYNC B1 ;  /* 0x0000000000017941 */ /* 0x000fea0003800000 */
.L_x_81:
        /* <DEDUP_REMOVED lines=12> */
.L_x_84:
[----:B------:R-:W-:Y:S05]  /*6e80*/  BSYNC B1 ;  /* 0x0000000000017941 */ /* 0x000fea0003800000 */
.L_x_83:
        /* <DEDUP_REMOVED lines=12> */
.L_x_86:
[----:B------:R-:W-:Y:S05]  /*6f50*/  BSYNC B1 ;  /* 0x0000000000017941 */ /* 0x000fea0003800000 */
.L_x_85:
        /* <DEDUP_REMOVED lines=12> */
.L_x_88:
[----:B------:R-:W-:Y:S05]  /*7020*/  BSYNC B1 ;  /* 0x0000000000017941 */ /* 0x000fea0003800000 */
.L_x_87:
        /* <DEDUP_REMOVED lines=12> */
.L_x_90:
[----:B------:R-:W-:Y:S05]  /*70f0*/  BSYNC B1 ;  /* 0x0000000000017941 */ /* 0x000fea0003800000 */
.L_x_89:
        /* <DEDUP_REMOVED lines=12> */
.L_x_92:
[----:B------:R-:W-:Y:S05]  /*71c0*/  BSYNC B1 ;  /* 0x0000000000017941 */ /* 0x000fea0003800000 */
.L_x_91:
        /* <DEDUP_REMOVED lines=12> */
.L_x_94:
[----:B------:R-:W-:Y:S05]  /*7290*/  BSYNC B1 ;  /* 0x0000000000017941 */ /* 0x000fea0003800000 */
.L_x_93:
        /* <DEDUP_REMOVED lines=12> */
.L_x_96:
[----:B------:R-:W-:Y:S05]  /*7360*/  BSYNC B1 ;  /* 0x0000000000017941 */ /* 0x000fea0003800000 */
.L_x_95:
        /* <DEDUP_REMOVED lines=12> */
.L_x_98:
[----:B------:R-:W-:Y:S05]  /*7430*/  BSYNC B1 ;  /* 0x0000000000017941 */ /* 0x000fea0003800000 */
.L_x_97:
        /* <DEDUP_REMOVED lines=12> */
.L_x_100:
[----:B------:R-:W-:Y:S05]  /*7500*/  BSYNC B1 ;  /* 0x0000000000017941 */ /* 0x000fea0003800000 */
.L_x_99:
        /* <DEDUP_REMOVED lines=12> */
.L_x_102:
[----:B------:R-:W-:Y:S05]  /*75d0*/  BSYNC B1 ;  /* 0x0000000000017941 */ /* 0x000fea0003800000 */
.L_x_101:
        /* <DEDUP_REMOVED lines=12> */
.L_x_104:
[----:B------:R-:W-:Y:S05]  /*76a0*/  BSYNC B1 ;  /* 0x0000000000017941 */ /* 0x000fea0003800000 */
.L_x_103:
        /* <DEDUP_REMOVED lines=12> */
.L_x_106:
[----:B------:R-:W-:Y:S05]  /*7770*/  BSYNC B1 ;  /* 0x0000000000017941 */ /* 0x000fea0003800000 */
.L_x_105:
        /* <DEDUP_REMOVED lines=12> */
.L_x_108:
[----:B------:R-:W-:Y:S05]  /*7840*/  BSYNC B1 ;  /* 0x0000000000017941 */ /* 0x000fea0003800000 */
.L_x_107:
        /* <DEDUP_REMOVED lines=12> */
.L_x_110:
[----:B------:R-:W-:Y:S05]  /*7910*/  BSYNC B1 ;  /* 0x0000000000017941 */ /* 0x000fea0003800000 */
.L_x_109:
        /* <DEDUP_REMOVED lines=12> */
.L_x_112:
[----:B------:R-:W-:Y:S05]  /*79e0*/  BSYNC B1 ;  /* 0x0000000000017941 */ /* 0x000fea0003800000 */
.L_x_111:
        /* <DEDUP_REMOVED lines=12> */
.L_x_114:
[----:B------:R-:W-:Y:S05]  /*7ab0*/  BSYNC B1 ;  /* 0x0000000000017941 */ /* 0x000fea0003800000 */
.L_x_113:
        /* <DEDUP_REMOVED lines=12> */
.L_x_116:
[----:B------:R-:W-:Y:S05]  /*7b80*/  BSYNC B1 ;  /* 0x0000000000017941 */ /* 0x000fea0003800000 */
.L_x_115:
        /* <DEDUP_REMOVED lines=12> */
.L_x_118:
[----:B------:R-:W-:Y:S05]  /*7c50*/  BSYNC B1 ;  /* 0x0000000000017941 */ /* 0x000fea0003800000 */
.L_x_117:
        /* <DEDUP_REMOVED lines=12> */
.L_x_120:
[----:B------:R-:W-:Y:S05]  /*7d20*/  BSYNC B1 ;  /* 0x0000000000017941 */ /* 0x000fea0003800000 */
.L_x_119:
        /* <DEDUP_REMOVED lines=12> */
.L_x_122:
[----:B------:R-:W-:Y:S05]  /*7df0*/  BSYNC B1 ;  /* 0x0000000000017941 */ /* 0x000fea0003800000 */
.L_x_121:
        /* <DEDUP_REMOVED lines=12> */
.L_x_124:
[----:B------:R-:W-:Y:S05]  /*7ec0*/  BSYNC B1 ;  /* 0x0000000000017941 */ /* 0x000fea0003800000 */
.L_x_123:
        /* <DEDUP_REMOVED lines=12> */
.L_x_126:
[----:B------:R-:W-:Y:S05]  /*7f90*/  BSYNC B1 ;  /* 0x0000000000017941 */ /* 0x000fea0003800000 */
.L_x_125:
        /* <DEDUP_REMOVED lines=12> */
.L_x_128:
[----:B------:R-:W-:Y:S05]  /*8060*/  BSYNC B1 ;  /* 0x0000000000017941 */ /* 0x000fea0003800000 */
.L_x_127:
        /* <DEDUP_REMOVED lines=12> */
.L_x_130:
[----:B------:R-:W-:Y:S05]  /*8130*/  BSYNC B1 ;  /* 0x0000000000017941 */ /* 0x000fea0003800000 */
.L_x_129:
        /* <DEDUP_REMOVED lines=12> */
.L_x_132:
[----:B------:R-:W-:Y:S05]  /*8200*/  BSYNC B1 ;  /* 0x0000000000017941 */ /* 0x000fea0003800000 */
.L_x_131:
        /* <DEDUP_REMOVED lines=12> */
.L_x_134:
[----:B------:R-:W-:Y:S05]  /*82d0*/  BSYNC B1 ;  /* 0x0000000000017941 */ /* 0x000fea0003800000 */
.L_x_133:
        /* <DEDUP_REMOVED lines=12> */
.L_x_136:
[----:B------:R-:W-:Y:S05]  /*83a0*/  BSYNC B1 ;  /* 0x0000000000017941 */ /* 0x000fea0003800000 */
.L_x_135:
        /* <DEDUP_REMOVED lines=12> */
.L_x_138:
[----:B------:R-:W-:Y:S05]  /*8470*/  BSYNC B1 ;  /* 0x0000000000017941 */ /* 0x000fea0003800000 */
.L_x_137:
        /* <DEDUP_REMOVED lines=12> */
.L_x_140:
[----:B------:R-:W-:Y:S05]  /*8540*/  BSYNC B1 ;  /* 0x0000000000017941 */ /* 0x000fea0003800000 */
.L_x_139:
        /* <DEDUP_REMOVED lines=12> */
.L_x_142:
[----:B------:R-:W-:Y:S05]  /*8610*/  BSYNC B1 ;  /* 0x0000000000017941 */ /* 0x000fea0003800000 */
.L_x_141:
        /* <DEDUP_REMOVED lines=12> */
.L_x_144:
[----:B------:R-:W-:Y:S05]  /*86e0*/  BSYNC B1 ;  /* 0x0000000000017941 */ /* 0x000fea0003800000 */
.L_x_143:
        /* <DEDUP_REMOVED lines=12> */
.L_x_146:
[----:B------:R-:W-:Y:S05]  /*87b0*/  BSYNC B1 ;  /* 0x0000000000017941 */ /* 0x000fea0003800000 */
.L_x_145:
        /* <DEDUP_REMOVED lines=12> */
.L_x_148:
[----:B------:R-:W-:Y:S05]  /*8880*/  BSYNC B1 ;  /* 0x0000000000017941 */ /* 0x000fea0003800000 */
.L_x_147:
        /* <DEDUP_REMOVED lines=12> */
.L_x_150:
[----:B------:R-:W-:Y:S05]  /*8950*/  BSYNC B1 ;  /* 0x0000000000017941 */ /* 0x000fea0003800000 */
.L_x_149:
        /* <DEDUP_REMOVED lines=12> */
.L_x_152:
[----:B------:R-:W-:Y:S05]  /*8a20*/  BSYNC B1 ;  /* 0x0000000000017941 */ /* 0x000fea0003800000 */
.L_x_151:
        /* <DEDUP_REMOVED lines=12> */
.L_x_154:
[----:B------:R-:W-:Y:S05]  /*8af0*/  BSYNC B1 ;  /* 0x0000000000017941 */ /* 0x000fea0003800000 */
.L_x_153:
        /* <DEDUP_REMOVED lines=12> */
.L_x_156:
[----:B------:R-:W-:Y:S05]  /*8bc0*/  BSYNC B1 ;  /* 0x0000000000017941 */ /* 0x000fea0003800000 */
.L_x_155:
        /* <DEDUP_REMOVED lines=12> */
.L_x_158:
[----:B------:R-:W-:Y:S05]  /*8c90*/  BSYNC B1 ;  /* 0x0000000000017941 */ /* 0x000fea0003800000 */
.L_x_157:
        /* <DEDUP_REMOVED lines=12> */
.L_x_160:
[----:B------:R-:W-:Y:S05]  /*8d60*/  BSYNC B1 ;  /* 0x0000000000017941 */ /* 0x000fea0003800000 */
.L_x_159:
        /* <DEDUP_REMOVED lines=12> */
.L_x_162:
[----:B------:R-:W-:Y:S05]  /*8e30*/  BSYNC B1 ;  /* 0x0000000000017941 */ /* 0x000fea0003800000 */
.L_x_161:
        /* <DEDUP_REMOVED lines=12> */
.L_x_164:
[----:B------:R-:W-:Y:S05]  /*8f00*/  BSYNC B1 ;  /* 0x0000000000017941 */ /* 0x000fea0003800000 */
.L_x_163:
        /* <DEDUP_REMOVED lines=12> */
.L_x_166:
[----:B------:R-:W-:Y:S05]  /*8fd0*/  BSYNC B1 ;  /* 0x0000000000017941 */ /* 0x000fea0003800000 */
.L_x_165:
        /* <DEDUP_REMOVED lines=12> */
.L_x_168:
[----:B------:R-:W-:Y:S05]  /*90a0*/  BSYNC B1 ;  /* 0x0000000000017941 */ /* 0x000fea0003800000 */
.L_x_167:
        /* <DEDUP_REMOVED lines=12> */
.L_x_170:
[----:B------:R-:W-:Y:S05]  /*9170*/  BSYNC B1 ;  /* 0x0000000000017941 */ /* 0x000fea0003800000 */
.L_x_169:
        /* <DEDUP_REMOVED lines=12> */
.L_x_172:
[----:B------:R-:W-:Y:S05]  /*9240*/  BSYNC B1 ;  /* 0x0000000000017941 */ /* 0x000fea0003800000 */
.L_x_171:
        /* <DEDUP_REMOVED lines=12> */
.L_x_174:
[----:B------:R-:W-:Y:S05]  /*9310*/  BSYNC B1 ;  /* 0x0000000000017941 */ /* 0x000fea0003800000 */
.L_x_173:
        /* <DEDUP_REMOVED lines=12> */
.L_x_176:
[----:B------:R-:W-:Y:S05]  /*93e0*/  BSYNC B1 ;  /* 0x0000000000017941 */ /* 0x000fea0003800000 */
.L_x_175:
        /* <DEDUP_REMOVED lines=12> */
.L_x_178:
[----:B------:R-:W-:Y:S05]  /*94b0*/  BSYNC B1 ;  /* 0x0000000000017941 */ /* 0x000fea0003800000 */
.L_x_177:
        /* <DEDUP_REMOVED lines=12> */
.L_x_180:
[----:B------:R-:W-:Y:S05]  /*9580*/  BSYNC B1 ;  /* 0x0000000000017941 */ /* 0x000fea0003800000 */
.L_x_179:
        /* <DEDUP_REMOVED lines=12> */
.L_x_182:
[----:B------:R-:W-:Y:S05]  /*9650*/  BSYNC B1 ;  /* 0x0000000000017941 */ /* 0x000fea0003800000 */
.L_x_181:
        /* <DEDUP_REMOVED lines=12> */
.L_x_184:
[----:B------:R-:W-:Y:S05]  /*9720*/  BSYNC B1 ;  /* 0x0000000000017941 */ /* 0x000fea0003800000 */
.L_x_183:
        /* <DEDUP_REMOVED lines=12> */
.L_x_186:
[----:B------:R-:W-:Y:S05]  /*97f0*/  BSYNC B1 ;  /* 0x0000000000017941 */ /* 0x000fea0003800000 */
.L_x_185:
        /* <DEDUP_REMOVED lines=12> */
.L_x_188:
[----:B------:R-:W-:Y:S05]  /*98c0*/  BSYNC B1 ;  /* 0x0000000000017941 */ /* 0x000fea0003800000 */
.L_x_187:
        /* <DEDUP_REMOVED lines=12> */
.L_x_190:
[----:B------:R-:W-:Y:S05]  /*9990*/  BSYNC B1 ;  /* 0x0000000000017941 */ /* 0x000fea0003800000 */
.L_x_189:
        /* <DEDUP_REMOVED lines=12> */
.L_x_192:
[----:B------:R-:W-:Y:S05]  /*9a60*/  BSYNC B1 ;  /* 0x0000000000017941 */ /* 0x000fea0003800000 */
.L_x_191:
[----:B-----5:R-:W-:Y:S01]  /*9a70*/  LOP3.LUT R32, R32, 0xff, RZ, 0xc0, !PT ;  /* 0x000000ff20207812 */ /* 0x020fe200078ec0ff */
[----:B------:R-:W-:Y:S01]  /*9a80*/  BSSY B1, `(.L_x_193) ;  /* 0x000000b000017945 */ /* 0x000fe20003800000 */
[----:B------:R-:W-:Y:S02]  /*9a90*/  ISETP.LT.OR P4, PT, R34, 0x99, !P0 ;  /* 0x000000992200780c */ /* 0x000fe40004781670 */
[----:B------:R-:W-:-:S05]  /*9aa0*/  F2FP.F16.E5M2.UNPACK_B R32, R32 ;  /* 0x00000020ff20723e */ /* 0x000fca00020004ff */
[----:B------:R-:W-:-:S05]  /*9ab0*/  HADD2.F32 R32, -RZ, R32.H0_H0 ;  /* 0x20000020ff207230 */ /* 0x000fca0000004100 */
[----:B------:R-:W-:-:S04]  /*9ac0*/  FMUL R32, R32, UR26 ;  /* 0x0000001a20207c20 */ /* 0x000fc80008400000 */
[----:B------:R-:W-:Y:S01]  /*9ad0*/  FFMA R32, R23, UR25, R32 ;  /* 0x0000001917207c23 */ /* 0x000fe20008000020 */
[----:B------:R-:W-:-:S04]  /*9ae0*/  PRMT R23, RZ, 0x7610, R23 ;  /* 0x00007610ff177816 */ /* 0x000fc80000000017 */
[----:B0-----:R-:W-:-:S05]  /*9af0*/  F2FP.SATFINITE.E5M2.F32.PACK_AB_MERGE_C R33, RZ, R32, RZ ;  /* 0x00000020ff21723e */ /* 0x001fca00048060ff */
[----:B------:R0:W-:Y:S01]  /*9b00*/  @!P3 STG.E.U8 desc[UR20][R26.64+0x91], R33 ;  /* 0x000091211a00b986 */ /* 0x0001e2000c101114 */
[----:B------:R-:W-:Y:S05]  /*9b10*/  @P4 BRA `(.L_x_194) ;  /* 0x0000000000044947 */ /* 0x000fea0003800000 */
[----:B------:R0:W5:Y:S02]  /*9b20*/  LDG.E.U8 R23, desc[UR20][R28.64+0x98] ;  /* 0x000098141c177981 */ /* 0x000164000c1e1100 */
.L_x_194:
[----:B------:R-:W-:Y:S05]  /*9b30*/  BSYNC B1 ;  /* 0x0000000000017941 */ /* 0x000fea0003800000 */
.L_x_193:
        /* <DEDUP_REMOVED lines=8> */
[----:B------:R-:W-:-:S05]  /*9bc0*/  F2FP.SATFINITE.E5M2.F32.PACK_AB_MERGE_C R23, RZ, R23, RZ ;  /* 0x00000017ff17723e */ /* 0x000fca00048060ff */
[----:B------:R0:W-:Y:S01]  /*9bd0*/  @!P4 STG.E.U8 desc[UR20][R24.64+0x98], R23 ;  /* 0x000098171800c986 */ /* 0x0001e2000c101114 */
[----:B------:R-:W-:Y:S05]  /*9be0*/  @P3 BRA `(.L_x_196) ;  /* 0x0000000000043947 */ /* 0x000fea0003800000 */
[----:B------:R0:W5:Y:S02]  /*9bf0*/  LDG.E.U8 R22, desc[UR20][R28.64+0x99] ;  /* 0x000099141c167981 */ /* 0x000164000c1e1100 */
.L_x_196:
[----:B------:R-:W-:Y:S05]  /*9c00*/  BSYNC B1 ;  /* 0x0000000000017941 */ /* 0x000fea0003800000 */
.L_x_195:
        /* <DEDUP_REMOVED lines=12> */
.L_x_198:
[----:B------:R-:W-:Y:S05]  /*9cd0*/  BSYNC B1 ;  /* 0x0000000000017941 */ /* 0x000fea0003800000 */
.L_x_197:
        /* <DEDUP_REMOVED lines=12> */
.L_x_200:
[----:B------:R-:W-:Y:S05]  /*9da0*/  BSYNC B1 ;  /* 0x0000000000017941 */ /* 0x000fea0003800000 */
.L_x_199:
        /* <DEDUP_REMOVED lines=12> */
.L_x_202:
[----:B------:R-:W-:Y:S05]  /*9e70*/  BSYNC B1 ;  /* 0x0000000000017941 */ /* 0x000fea0003800000 */
.L_x_201:
        /* <DEDUP_REMOVED lines=12> */
.L_x_204:
[----:B------:R-:W-:Y:S05]  /*9f40*/  BSYNC B1 ;  /* 0x0000000000017941 */ /* 0x000fea0003800000 */
.L_x_203:
        /* <DEDUP_REMOVED lines=12> */
.L_x_206:
[----:B------:R-:W-:Y:S05]  /*a010*/  BSYNC B1 ;  /* 0x0000000000017941 */ /* 0x000fea0003800000 */
.L_x_205:
        /* <DEDUP_REMOVED lines=12> */
.L_x_208:
[----:B------:R-:W-:Y:S05]  /*a0e0*/  BSYNC B1 ;  /* 0x0000000000017941 */ /* 0x000fea0003800000 */
.L_x_207:
        /* <DEDUP_REMOVED lines=12> */
.L_x_210:
[----:B------:R-:W-:Y:S05]  /*a1b0*/  BSYNC B1 ;  /* 0x0000000000017941 */ /* 0x000fea0003800000 */
.L_x_209:
        /* <DEDUP_REMOVED lines=12> */
.L_x_212:
[----:B------:R-:W-:Y:S05]  /*a280*/  BSYNC B1 ;  /* 0x0000000000017941 */ /* 0x000fea0003800000 */
.L_x_211:
        /* <DEDUP_REMOVED lines=12> */
.L_x_214:
[----:B------:R-:W-:Y:S05]  /*a350*/  BSYNC B1 ;  /* 0x0000000000017941 */ /* 0x000fea0003800000 */
.L_x_213:
        /* <DEDUP_REMOVED lines=12> */
.L_x_216:
[----:B------:R-:W-:Y:S05]  /*a420*/  BSYNC B1 ;  /* 0x0000000000017941 */ /* 0x000fea0003800000 */
.L_x_215:
        /* <DEDUP_REMOVED lines=12> */
.L_x_218:
[----:B------:R-:W-:Y:S05]  /*a4f0*/  BSYNC B1 ;  /* 0x0000000000017941 */ /* 0x000fea0003800000 */
.L_x_217:
        /* <DEDUP_REMOVED lines=12> */
.L_x_220:
[----:B------:R-:W-:Y:S05]  /*a5c0*/  BSYNC B1 ;  /* 0x0000000000017941 */ /* 0x000fea0003800000 */
.L_x_219:
        /* <DEDUP_REMOVED lines=12> */
.L_x_222:
[----:B------:R-:W-:Y:S05]  /*a690*/  BSYNC B1 ;  /* 0x0000000000017941 */ /* 0x000fea0003800000 */
.L_x_221:
        /* <DEDUP_REMOVED lines=12> */
.L_x_224:
[----:B------:R-:W-:Y:S05]  /*a760*/  BSYNC B1 ;  /* 0x0000000000017941 */ /* 0x000fea0003800000 */
.L_x_223:
        /* <DEDUP_REMOVED lines=12> */
.L_x_226:
[----:B------:R-:W-:Y:S05]  /*a830*/  BSYNC B1 ;  /* 0x0000000000017941 */ /* 0x000fea0003800000 */
.L_x_225:
        /* <DEDUP_REMOVED lines=12> */
.L_x_228:
[----:B------:R-:W-:Y:S05]  /*a900*/  BSYNC B1 ;  /* 0x0000000000017941 */ /* 0x000fea0003800000 */
.L_x_227:
        /* <DEDUP_REMOVED lines=12> */
.L_x_230:
[----:B------:R-:W-:Y:S05]  /*a9d0*/  BSYNC B1 ;  /* 0x0000000000017941 */ /* 0x000fea0003800000 */
.L_x_229:
        /* <DEDUP_REMOVED lines=12> */
.L_x_232:
[----:B------:R-:W-:Y:S05]  /*aaa0*/  BSYNC B1 ;  /* 0x0000000000017941 */ /* 0x000fea0003800000 */
.L_x_231:
        /* <DEDUP_REMOVED lines=12> */
.L_x_234:
[----:B------:R-:W-:Y:S05]  /*ab70*/  BSYNC B1 ;  /* 0x0000000000017941 */ /* 0x000fea0003800000 */
.L_x_233:
        /* <DEDUP_REMOVED lines=12> */
.L_x_236:
[----:B------:R-:W-:Y:S05]  /*ac40*/  BSYNC B1 ;  /* 0x0000000000017941 */ /* 0x000fea0003800000 */
.L_x_235:
[----:B-----5:R-:W-:Y:S01]  /*ac50*/  LOP3.LUT R2, R2, 0xff, RZ, 0xc0, !PT ;  /* 0x000000ff02027812 */ /* 0x020fe200078ec0ff */
[----:B------:R-:W-:Y:S01]  /*ac60*/  BSSY B1, `(.L_x_237) ;  /* 0x000000b000017945 */ /* 0x000fe20003800000 */
[----:B------:R-:W-:Y:S02]  /*ac70*/  ISETP.LT.OR P4, PT, R34, 0xc1, !P1 ;  /* 0x000000c12200780c */ /* 0x000fe40004f81670 */
[----:B------:R-:W-:-:S05]  /*ac80*/  F2FP.F16.E5M2.UNPACK_B R2, R2 ;  /* 0x00000002ff02723e */ /* 0x000fca00020004ff */
[----:B------:R-:W-:-:S05]  /*ac90*/  HADD2.F32 R2, -RZ, R2.H0_H0 ;  /* 0x20000002ff027230 */ /* 0x000fca0000004100 */
[----:B0-----:R-:W-:-:S04]  /*aca0*/  FMUL R3, R2, UR26 ;  /* 0x0000001a02037c20 */ /* 0x001fc80008400000 */
[----:B------:R-:W-:Y:S01]  /*acb0*/  FFMA R3, R0, UR25, R3 ;  /* 0x0000001900037c23 */ /* 0x000fe20008000003 */
[----:B------:R-:W-:-:S04]  /*acc0*/  PRMT R0, RZ, 0x7610, R0 ;  /* 0x00007610ff007816 */ /* 0x000fc80000000000 */
[----:B------:R-:W-:-:S05]  /*acd0*/  F2FP.SATFINITE.E5M2.F32.PACK_AB_MERGE_C R3, RZ, R3, RZ ;  /* 0x00000003ff03723e */ /* 0x000fca00048060ff */
[----:B------:R0:W-:Y:S01]  /*ace0*/  @!P3 STG.E.U8 desc[UR20][R24.64+0xc1], R3 ;  /* 0x0000c1031800b986 */ /* 0x0001e2000c101114 */
[----:B------:R-:W-:Y:S05]  /*acf0*/  @P4 BRA `(.L_x_238) ;  /* 0x0000000000044947 */ /* 0x000fea0003800000 */
[----:B------:R0:W5:Y:S02]  /*ad00*/  LDG.E.U8 R0, desc[UR20][R30.64+0xc0] ;  /* 0x0000c0141e007981 */ /* 0x000164000c1e1100 */
.L_x_238:
[----:B------:R-:W-:Y:S05]  /*ad10*/  BSYNC B1 ;  /* 0x0000000000017941 */ /* 0x000fea0003800000 */
.L_x_237:
[----:B------:R-:W2:Y:S01]  /*ad20*/  LDL.LU R2, [R1] ;  /* 0x0000000001027983 */ /* 0x000ea20000300800 */
[----:B-----5:R-:W-:Y:S01]  /*ad30*/  LOP3.LUT R0, R0, 0xff, RZ, 0xc0, !PT ;  /* 0x000000ff00007812 */ /* 0x020fe200078ec0ff */
[----:B------:R-:W-:Y:S01]  /*ad40*/  BSSY B1, `(.L_x_239) ;  /* 0x000000b000017945 */ /* 0x000fe20003800000 */
[----:B------:R-:W-:Y:S02]  /*ad50*/  ISETP.LT.OR P3, PT, R34, 0xc2, !P1 ;  /* 0x000000c22200780c */ /* 0x000fe40004f61670 */
[----:B------:R-:W-:-:S05]  /*ad60*/  F2FP.F16.E5M2.UNPACK_B R0, R0 ;  /* 0x00000000ff00723e */ /* 0x000fca00020004ff */
[----:B------:R-:W-:-:S05]  /*ad70*/  HADD2.F32 R0, -RZ, R0.H0_H0 ;  /* 0x20000000ff007230 */ /* 0x000fca0000004100 */
[----:B------:R-:W-:-:S04]  /*ad80*/  FMUL R0, R0, UR26 ;  /* 0x0000001a00007c20 */ /* 0x000fc80008400000 */
[----:B--2---:R-:W-:-:S05]  /*ad90*/  FFMA R0, R2, UR25, R0 ;  /* 0x0000001902007c23 */ /* 0x004fca0008000000 */
[----:B0-----:R-:W-:Y:S02]  /*ada0*/  F2FP.SATFINITE.E5M2.F32.PACK_AB_MERGE_C R3, RZ, R0, RZ ;  /* 0x00000000ff03723e */ /* 0x001fe400048060ff */
[----:B------:R-:W-:-:S03]  /*adb0*/  PRMT R0, RZ, 0x7610, R0 ;  /* 0x00007610ff007816 */ /* 0x000fc60000000000 */
[----:B------:R0:W-:Y:S01]  /*adc0*/  @!P4 STG.E.U8 desc[UR20][R26.64+0xc0], R3 ;  /* 0x0000c0031a00c986 */ /* 0x0001e2000c101114 */
[----:B------:R-:W-:Y:S05]  /*add0*/  @P3 BRA `(.L_x_240) ;  /* 0x0000000000043947 */ /* 0x000fea0003800000 */
[----:B------:R2:W5:Y:S02]  /*ade0*/  LDG.E.U8 R0, desc[UR20][R30.64+0xc1] ;  /* 0x0000c1141e007981 */ /* 0x000564000c1e1100 */
.L_x_240:
[----:B------:R-:W-:Y:S05]  /*adf0*/  BSYNC B1 ;  /* 0x0000000000017941 */ /* 0x000fea0003800000 */
.L_x_239:
[----:B------:R-:W3:Y:S01]  /*ae00*/  LDL.LU R2, [R1+0x4] ;  /* 0x0000040001027983 */ /* 0x000ee20000300800 */
[----:B-----5:R-:W-:Y:S01]  /*ae10*/  LOP3.LUT R0, R0, 0xff, RZ, 0xc0, !PT ;  /* 0x000000ff00007812 */ /* 0x020fe200078ec0ff */
[----:B------:R-:W-:Y:S01]  /*ae20*/  BSSY B1, `(.L_x_241) ;  /* 0x000000b000017945 */ /* 0x000fe20003800000 */
[----:B------:R-:W-:Y:S02]  /*ae30*/  ISETP.LT.OR P4, PT, R34, 0xc9, !P0 ;  /* 0x000000c92200780c */ /* 0x000fe40004781670 */
[----:B------:R-:W-:-:S05]  /*ae40*/  F2FP.F16.E5M2.UNPACK_B R0, R0 ;  /* 0x00000000ff00723e */ /* 0x000fca00020004ff */
[----:B------:R-:W-:-:S05]  /*ae50*/  HADD2.F32 R0, -RZ, R0.H0_H0 ;  /* 0x20000000ff007230 */ /* 0x000fca0000004100 */
[----:B------:R-:W-:-:S04]  /*ae60*/  FMUL R0, R0, UR26 ;  /* 0x0000001a00007c20 */ /* 0x000fc80008400000 */
[----:B---3--:R-:W-:-:S05]  /*ae70*/  FFMA R0, R2, UR25, R0 ;  /* 0x0000001902007c23 */ /* 0x008fca0008000000 */
[----:B0-----:R-:W-:Y:S02]  /*ae80*/  F2FP.SATFINITE.E5M2.F32.PACK_AB_MERGE_C R3, RZ, R0, RZ ;  /* 0x00000000ff03723e */ /* 0x001fe400048060ff */
[----:B------:R-:W-:-:S03]  /*ae90*/  PRMT R0, RZ, 0x7610, R0 ;  /* 0x00007610ff007816 */ /* 0x000fc60000000000 */
[----:B------:R0:W-:Y:S01]  /*aea0*/  @!P3 STG.E.U8 desc[UR20][R26.64+0xc1], R3 ;  /* 0x0000c1031a00b986 */ /* 0x0001e2000c101114 */
[----:B------:R-:W-:Y:S05]  /*aeb0*/  @P4 BRA `(.L_x_242) ;  /* 0x0000000000044947 */ /* 0x000fea0003800000 */
[----:B------:R3:W5:Y:S02]  /*aec0*/  LDG.E.U8 R0, desc[UR20][R28.64+0xc8] ;  /* 0x0000c8141c007981 */ /* 0x000764000c1e1100 */
.L_x_242:
[----:B------:R-:W-:Y:S05]  /*aed0*/  BSYNC B1 ;  /* 0x0000000000017941 */ /* 0x000fea0003800000 */
.L_x_241:
[----:B------:R-:W2:Y:S01]  /*aee0*/  LDL.LU R2, [R1+0x8] ;  /* 0x0000080001027983 */ /* 0x000ea20000300800 */
        /* <DEDUP_REMOVED lines=12> */
.L_x_244:
[----:B------:R-:W-:Y:S05]  /*afb0*/  BSYNC B1 ;  /* 0x0000000000017941 */ /* 0x000fea0003800000 */
.L_x_243:
        /* <DEDUP_REMOVED lines=13> */
.L_x_246:
[----:B------:R-:W-:Y:S05]  /*b090*/  BSYNC B1 ;  /* 0x0000000000017941 */ /* 0x000fea0003800000 */
.L_x_245:
        /* <DEDUP_REMOVED lines=13> */
.L_x_248:
[----:B------:R-:W-:Y:S05]  /*b170*/  BSYNC B1 ;  /* 0x0000000000017941 */ /* 0x000fea0003800000 */
.L_x_247:
        /* <DEDUP_REMOVED lines=13> */
.L_x_250:
[----:B------:R-:W-:Y:S05]  /*b250*/  BSYNC B1 ;  /* 0x0000000000017941 */ /* 0x000fea0003800000 */
.L_x_249:
        /* <DEDUP_REMOVED lines=13> */
.L_x_252:
[----:B------:R-:W-:Y:S05]  /*b330*/  BSYNC B1 ;  /* 0x0000000000017941 */ /* 0x000fea0003800000 */
.L_x_251:
        /* <DEDUP_REMOVED lines=13> */
.L_x_254:
[----:B------:R-:W-:Y:S05]  /*b410*/  BSYNC B1 ;  /* 0x0000000000017941 */ /* 0x000fea0003800000 */
.L_x_253:
        /* <DEDUP_REMOVED lines=13> */
.L_x_256:
[----:B------:R-:W-:Y:S05]  /*b4f0*/  BSYNC B1 ;  /* 0x0000000000017941 */ /* 0x000fea0003800000 */
.L_x_255:
        /* <DEDUP_REMOVED lines=13> */
.L_x_258:
[----:B------:R-:W-:Y:S05]  /*b5d0*/  BSYNC B1 ;  /* 0x0000000000017941 */ /* 0x000fea0003800000 */
.L_x_257:
        /* <DEDUP_REMOVED lines=13> */
.L_x_260:
[----:B------:R-:W-:Y:S05]  /*b6b0*/  BSYNC B1 ;  /* 0x0000000000017941 */ /* 0x000fea0003800000 */
.L_x_259:
        /* <DEDUP_REMOVED lines=13> */
.L_x_262:
[----:B------:R-:W-:Y:S05]  /*b790*/  BSYNC B1 ;  /* 0x0000000000017941 */ /* 0x000fea0003800000 */
.L_x_261:
        /* <DEDUP_REMOVED lines=13> */
.L_x_264:
[----:B------:R-:W-:Y:S05]  /*b870*/  BSYNC B1 ;  /* 0x0000000000017941 */ /* 0x000fea0003800000 */
.L_x_263:
        /* <DEDUP_REMOVED lines=13> */
.L_x_266:
[----:B------:R-:W-:Y:S05]  /*b950*/  BSYNC B1 ;  /* 0x0000000000017941 */ /* 0x000fea0003800000 */
.L_x_265:
        /* <DEDUP_REMOVED lines=13> */
.L_x_268:
[----:B------:R-:W-:Y:S05]  /*ba30*/  BSYNC B1 ;  /* 0x0000000000017941 */ /* 0x000fea0003800000 */
.L_x_267:
        /* <DEDUP_REMOVED lines=13> */
.L_x_270:
[----:B------:R-:W-:Y:S05]  /*bb10*/  BSYNC B1 ;  /* 0x0000000000017941 */ /* 0x000fea0003800000 */
.L_x_269:
        /* <DEDUP_REMOVED lines=13> */
.L_x_272:
[----:B------:R-:W-:Y:S05]  /*bbf0*/  BSYNC B1 ;  /* 0x0000000000017941 */ /* 0x000fea0003800000 */
.L_x_271:
        /* <DEDUP_REMOVED lines=13> */
.L_x_274:
[----:B------:R-:W-:Y:S05]  /*bcd0*/  BSYNC B1 ;  /* 0x0000000000017941 */ /* 0x000fea0003800000 */
.L_x_273:
        /* <DEDUP_REMOVED lines=13> */
.L_x_276:
[----:B------:R-:W-:Y:S05]  /*bdb0*/  BSYNC B1 ;  /* 0x0000000000017941 */ /* 0x000fea0003800000 */
.L_x_275:
        /* <DEDUP_REMOVED lines=13> */
.L_x_278:
[----:B------:R-:W-:Y:S05]  /*be90*/  BSYNC B1 ;  /* 0x0000000000017941 */ /* 0x000fea0003800000 */
.L_x_277:
        /* <DEDUP_REMOVED lines=13> */
.L_x_280:
[----:B------:R-:W-:Y:S05]  /*bf70*/  BSYNC B1 ;  /* 0x0000000000017941 */ /* 0x000fea0003800000 */
.L_x_279:
        /* <DEDUP_REMOVED lines=13> */
.L_x_282:
[----:B------:R-:W-:Y:S05]  /*c050*/  BSYNC B1 ;  /* 0x0000000000017941 */ /* 0x000fea0003800000 */
.L_x_281:
        /* <DEDUP_REMOVED lines=13> */
.L_x_284:
[----:B------:R-:W-:Y:S05]  /*c130*/  BSYNC B1 ;  /* 0x0000000000017941 */ /* 0x000fea0003800000 */
.L_x_283:
        /* <DEDUP_REMOVED lines=13> */
.L_x_286:
[----:B------:R-:W-:Y:S05]  /*c210*/  BSYNC B1 ;  /* 0x0000000000017941 */ /* 0x000fea0003800000 */
.L_x_285:
        /* <DEDUP_REMOVED lines=13> */
.L_x_288:
[----:B------:R-:W-:Y:S05]  /*c2f0*/  BSYNC B1 ;  /* 0x0000000000017941 */ /* 0x000fea0003800000 */
.L_x_287:
        /* <DEDUP_REMOVED lines=13> */
.L_x_290:
[----:B------:R-:W-:Y:S05]  /*c3d0*/  BSYNC B1 ;  /* 0x0000000000017941 */ /* 0x000fea0003800000 */
.L_x_289:
        /* <DEDUP_REMOVED lines=13> */
.L_x_292:
[----:B------:R-:W-:Y:S05]  /*c4b0*/  BSYNC B1 ;  /* 0x0000000000017941 */ /* 0x000fea0003800000 */
.L_x_291:
        /* <DEDUP_REMOVED lines=13> */
.L_x_294:
[----:B------:R-:W-:Y:S05]  /*c590*/  BSYNC B1 ;  /* 0x0000000000017941 */ /* 0x000fea0003800000 */
.L_x_293:
        /* <DEDUP_REMOVED lines=13> */
.L_x_296:
[----:B------:R-:W-:Y:S05]  /*c670*/  BSYNC B1 ;  /* 0x0000000000017941 */ /* 0x000fea0003800000 */
.L_x_295:
[----:B------:R-:W-:Y:S05]  /*c680*/  @P1 BRA `(.L_x_297) ;  /* 0x0000002000a41947 */ /* 0x000fea0003800000 */
[----:B------:R-:W2:Y:S01]  /*c690*/  LDL.LU R2, [R1+0x74] ;  /* 0x0000740001027983 */ /* 0x000ea20000300800 */
[----:B-----5:R-:W-:-:S04]  /*c6a0*/  LOP3.LUT R0, R0, 0xff, RZ, 0xc0, !PT ;  /* 0x000000ff00007812 */ /* 0x020fc800078ec0ff */
[----:B------:R-:W-:-:S05]  /*c6b0*/  F2FP.F16.E5M2.UNPACK_B R0, R0 ;  /* 0x00000000ff00723e */ /* 0x000fca00020004ff */
[----:B------:R-:W-:-:S05]  /*c6c0*/  HADD2.F32 R0, -RZ, R0.H0_H0 ;  /* 0x20000000ff007230 */ /* 0x000fca0000004100 */
[----:B------:R-:W-:-:S04]  /*c6d0*/  FMUL R0, R0, UR26 ;  /* 0x0000001a00007c20 */ /* 0x000fc80008400000 */
[----:B--2---:R-:W-:-:S05]  /*c6e0*/  FFMA R0, R2, UR25, R0 ;  /* 0x0000001902007c23 */ /* 0x004fca0008000000 */
[----:B0-----:R-:W-:-:S05]  /*c6f0*/  F2FP.SATFINITE.E5M2.F32.PACK_AB_MERGE_C R3, RZ, R0, RZ ;  /* 0x00000000ff03723e */ /* 0x001fca00048060ff */
[----:B------:R0:W-:Y:S01]  /*c700*/  STG.E.U8 desc[UR20][R26.64+0xf9], R3 ;  /* 0x0000f9031a007986 */ /* 0x0001e2000c101114 */
[----:B------:R-:W-:Y:S05]  /*c710*/  BRA `(.L_x_297) ;  /* 0x0000002000807947 */ /* 0x000fea0003800000 */
.L_x_40:
[C---:B------:R-:W-:Y:S01]  /*c720*/  ISETP.GE.AND P1, PT, R39.reuse, 0x1, PT ;  /* 0x000000012700780c */ /* 0x040fe20003f26270 */
[----:B------:R-:W-:Y:S01]  /*c730*/  FMUL R226, R226, UR25 ;  /* 0x00000019e2e27c20 */ /* 0x000fe20008400000 */
[----:B------:R-:W2:Y:S01]  /*c740*/  LDL.LU R227, [R1+0x10] ;  /* 0x0000100001e37983 */ /* 0x000ea20000300800 */
[----:B------:R-:W-:Y:S01]  /*c750*/  ISETP.GE.AND P0, PT, R39, 0x9, PT ;  /* 0x000000092700780c */ /* 0x000fe20003f06270 */
[----:B------:R-:W-:Y:S01]  /*c760*/  FMUL R225, R225, UR25 ;  /* 0x00000019e1e17c20 */ /* 0x000fe20008400000 */
[C---:B------:R-:W-:Y:S02]  /*c770*/  ISETP.LT.OR P4, PT, R34.reuse, 0x1, !P1 ;  /* 0x000000012200780c */ /* 0x040fe40004f81670 */
[C---:B------:R-:W-:Y:S02]  /*c780*/  ISETP.LT.OR P5, PT, R34.reuse, 0x2, !P1 ;  /* 0x000000022200780c */ /* 0x040fe40004fa1670 */
[----:B------:R-:W-:Y:S02]  /*c790*/  F2FP.SATFINITE.E5M2.F32.PACK_AB_MERGE_C R29, RZ, R226, RZ ;  /* 0x000000e2ff1d723e */ /* 0x000fe400048060ff */
[----:B------:R-:W-:Y:S01]  /*c7a0*/  ISETP.LT.OR P3, PT, R34, 0x1, !P0 ;  /* 0x000000012200780c */ /* 0x000fe20004761670 */
[----:B------:R-:W-:Y:S01]  /*c7b0*/  FMUL R224, R224, UR25 ;  /* 0x00000019e0e07c20 */ /* 0x000fe20008400000 */
[----:B------:R-:W-:Y:S01]  /*c7c0*/  ISETP.LT.OR P6, PT, R34, 0xa, !P1 ;  /* 0x0000000a2200780c */ /* 0x000fe20004fc1670 */
[----:B------:R-:W-:Y:S01]  /*c7d0*/  FMUL R223, R223, UR25 ;  /* 0x00000019dfdf7c20 */ /* 0x000fe20008400000 */
[----:B------:R-:W-:Y:S01]  /*c7e0*/  F2FP.SATFINITE.E5M2.F32.PACK_AB_MERGE_C R225, RZ, R225, RZ ;  /* 0x000000e1ffe1723e */ /* 0x000fe200048060ff */
[----:B------:R-:W-:Y:S01]  /*c7f0*/  FMUL R221, R221, UR25 ;  /* 0x00000019dddd7c20 */ /* 0x000fe20008400000 */
[----:B------:R-:W-:Y:S01]  /*c800*/  FMUL R222, R222, UR25 ;  /* 0x00000019dede7c20 */ /* 0x000fe20008400000 */
[----:B------:R0:W-:Y:S01]  /*c810*/  @!P4 STG.E.U8 desc[UR20][R24.64], R29 ;  /* 0x0000001d1800c986 */ /* 0x0001e2000c101114 */
[----:B------:R-:W-:-:S02]  /*c820*/  ISETP.LT.OR P4, PT, R34, 0x2, !P0 ;  /* 0x000000022200780c */ /* 0x000fc40004781670 */
[----:B------:R-:W-:Y:S01]  /*c830*/  F2FP.SATFINITE.E5M2.F32.PACK_AB_MERGE_C R31, RZ, R224, RZ ;  /* 0x000000e0ff1f723e */ /* 0x000fe200048060ff */
[----:B------:R3:W-:Y:S01]  /*c840*/  @!P5 STG.E.U8 desc[UR20][R24.64+0x1], R225 ;  /* 0x000001e11800d986 */ /* 0x0007e2000c101114 */
[----:B------:R-:W-:Y:S02]  /*c850*/  ISETP.LT.OR P5, PT, R34, 0x9, !P1 ;  /* 0x000000092200780c */ /* 0x000fe40004fa1670 */
[----:B------:R-:W-:Y:S01]  /*c860*/  F2FP.SATFINITE.E5M2.F32.PACK_AB_MERGE_C R223, RZ, R223, RZ ;  /* 0x000000dfffdf723e */ /* 0x000fe200048060ff */
[----:B------:R-:W-:Y:S01]  /*c870*/  FMUL R220, R220, UR25 ;  /* 0x00000019dcdc7c20 */ /* 0x000fe20008400000 */
[----:B------:R-:W-:Y:S01]  /*c880*/  F2FP.SATFINITE.E5M2.F32.PACK_AB_MERGE_C R221, RZ, R221, RZ ;  /* 0x000000ddffdd723e */ /* 0x000fe200048060ff */
[----:B------:R-:W-:Y:S01]  /*c890*/  @!P3 STG.E.U8 desc[UR20][R26.64], R31 ;  /* 0x0000001f1a00b986 */ /* 0x000fe2000c101114 */
[----:B------:R-:W-:-:S03]  /*c8a0*/  ISETP.LT.OR P3, PT, R34, 0x9, !P0 ;  /* 0x000000092200780c */ /* 0x000fc60004761670 */
[----:B------:R-:W-:Y:S01]  /*c8b0*/  @!P4 STG.E.U8 desc[UR20][R26.64+0x1], R223 ;  /* 0x000001df1a00c986 */ /* 0x000fe2000c101114 */
[----:B------:R-:W-:-:S03]  /*c8c0*/  ISETP.LT.OR P4, PT, R34, 0xa, !P0 ;  /* 0x0000000a2200780c */ /* 0x000fc60004781670 */
[----:B------:R-:W-:Y:S01]  /*c8d0*/  @!P6 STG.E.U8 desc[UR20][R24.64+0x9], R221 ;  /* 0x000009dd1800e986 */ /* 0x000fe2000c101114 */
[C---:B------:R-:W-:Y:S01]  /*c8e0*/  ISETP.LT.OR P6, PT, R34.reuse, 0x12, !P1 ;  /* 0x000000122200780c */ /* 0x040fe20004fc1670 */
[----:B------:R-:W-:Y:S01]  /*c8f0*/  FMUL R219, R219, UR25 ;  /* 0x00000019dbdb7c20 */ /* 0x000fe20008400000 */
[----:B0-----:R-:W-:Y:S01]  /*c900*/  F2FP.SATFINITE.E5M2.F32.PACK_AB_MERGE_C R29, RZ, R222, RZ ;  /* 0x000000deff1d723e */ /* 0x001fe200048060ff */
[----:B------:R-:W-:Y:S01]  /*c910*/  FMUL R217, R217, UR25 ;  /* 0x00000019d9d97c20 */ /* 0x000fe20008400000 */
[----:B------:R-:W4:Y:S01]  /*c920*/  LDL.LU R226, [R1+0xc] ;  /* 0x00000c0001e27983 */ /* 0x000f220000300800 */
[----:B------:R-:W-:Y:S02]  /*c930*/  F2FP.SATFINITE.E5M2.F32.PACK_AB_MERGE_C R33, RZ, R220, RZ ;  /* 0x000000dcff21723e */ /* 0x000fe400048060ff */
[----:B------:R-:W-:Y:S01]  /*c940*/  F2FP.SATFINITE.E5M2.F32.PACK_AB_MERGE_C R219, RZ, R219, RZ ;  /* 0x000000dbffdb723e */ /* 0x000fe200048060ff */
[----:B------:R0:W-:Y:S01]  /*c950*/  @!P5 STG.E.U8 desc[UR20][R24.64+0x8], R29 ;  /* 0x0000081d1800d986 */ /* 0x0001e2000c101114 */
[----:B------:R-:W-:-:S02]  /*c960*/  ISETP.LT.OR P5, PT, R34, 0x11, !P1 ;  /* 0x000000112200780c */ /* 0x000fc40004fa1670 */
[----:B------:R-:W-:Y:S01]  /*c970*/  F2FP.SATFINITE.E5M2.F32.PACK_AB_MERGE_C R217, RZ, R217, RZ ;  /* 0x000000d9ffd9723e */ /* 0x000fe200048060ff */
[----:B---3--:R-:W3:Y:S01]  /*c980*/  LDL.LU R225, [R1+0x8] ;  /* 0x0000080001e17983 */ /* 0x008ee20000300800 */
[----:B------:R-:W-:-:S03]  /*c990*/  FMUL R218, R218, UR25 ;  /* 0x00000019dada7c20 */ /* 0x000fc60008400000 */
[----:B------:R-:W4:Y:S04]  /*c9a0*/  LDL.LU R224, [R1+0x4] ;  /* 0x0000040001e07983 */ /* 0x000f280000300800 */
[----:B------:R-:W3:Y:S01]  /*c9b0*/  LDL.LU R222, [R1] ;  /* 0x0000000001de7983 */ /* 0x000ee20000300800 */
[----:B0-----:R-:W-:Y:S01]  /*c9c0*/  F2FP.SATFINITE.E5M2.F32.PACK_AB_MERGE_C R29, RZ, R218, RZ ;  /* 0x000000daff1d723e */ /* 0x001fe200048060ff */
[----:B------:R-:W-:Y:S01]  /*c9d0*/  FMUL R216, R216, UR25 ;  /* 0x00000019d8d87c20 */ /* 0x000fe20008400000 */
[----:B------:R-:W-:Y:S01]  /*c9e0*/  FMUL R215, R215, UR25 ;  /* 0x00000019d7d77c20 */ /* 0x000fe20008400000 */
[----:B------:R0:W-:Y:S01]  /*c9f0*/  @!P3 STG.E.U8 desc[UR20][R26.64+0x8], R33 ;  /* 0x000008211a00b986 */ /* 0x0001e2000c101114 */
[C---:B------:R-:W-:Y:S01]  /*ca00*/  ISETP.LT.OR P3, PT, R34.reuse, 0x11, !P0 ;  /* 0x000000112200780c */ /* 0x040fe20004761670 */
[----:B------:R-:W-:Y:S01]  /*ca10*/  FMUL R213, R213, UR25 ;  /* 0x00000019d5d57c20 */ /* 0x000fe20008400000 */
[----:B------:R-:W-:Y:S01]  /*ca20*/  F2FP.SATFINITE.E5M2.F32.PACK_AB_MERGE_C R31, RZ, R216, RZ ;  /* 0x000000d8ff1f723e */ /* 0x000fe200048060ff */
[----:B------:R-:W-:Y:S01]  /*ca30*/  @!P4 STG.E.U8 desc[UR20][R26.64+0x9], R219 ;  /* 0x000009db1a00c986 */ /* 0x000fe2000c101114 */
[----:B------:R-:W-:Y:S01]  /*ca40*/  ISETP.LT.OR P4, PT, R34, 0x12, !P0 ;  /* 0x000000122200780c */ /* 0x000fe20004781670 */
[----:B------:R-:W-:Y:S01]  /*ca50*/  FMUL R214, R214, UR25 ;  /* 0x00000019d6d67c20 */ /* 0x000fe20008400000 */
[----:B------:R-:W-:Y:S01]  /*ca60*/  F2FP.SATFINITE.E5M2.F32.PACK_AB_MERGE_C R215, RZ, R215, RZ ;  /* 0x000000d7ffd7723e */ /* 0x000fe200048060ff */
[----:B------:R-:W-:Y:S01]  /*ca70*/  @!P6 STG.E.U8 desc[UR20][R24.64+0x11], R217 ;  /* 0x000011d91800e986 */ /* 0x000fe2000c101114 */
[----:B------:R-:W-:Y:S01]  /*ca80*/  ISETP.LT.OR P6, PT, R34, 0x1a, !P1 ;  /* 0x0000001a2200780c */ /* 0x000fe20004fc1670 */
[----:B------:R-:W-:Y:S01]  /*ca90*/  FMUL R212, R212, UR25 ;  /* 0x00000019d4d47c20 */ /* 0x000fe20008400000 */
[----:B------:R-:W-:Y:S01]  /*caa0*/  F2FP.SATFINITE.E5M2.F32.PACK_AB_MERGE_C R213, RZ, R213, RZ ;  /* 0x000000d5ffd5723e */ /* 0x000fe200048060ff */
[----:B------:R1:W-:Y:S01]  /*cab0*/  @!P5 STG.E.U8 desc[UR20][R24.64+0x10], R29 ;  /* 0x0000101d1800d986 */ /* 0x0003e2000c101114 */
[C---:B------:R-:W-:Y:S01]  /*cac0*/  ISETP.LT.OR P5, PT, R34.reuse, 0x19, !P1 ;  /* 0x000000192200780c */ /* 0x040fe20004fa1670 */
[----:B------:R-:W-:Y:S01]  /*cad0*/  FMUL R211, R211, UR25 ;  /* 0x00000019d3d37c20 */ /* 0x000fe20008400000 */
[----:B------:R-:W-:Y:S01]  /*cae0*/  FMUL R209, R209, UR25 ;  /* 0x00000019d1d17c20 */ /* 0x000fe20008400000 */
[----:B------:R1:W-:Y:S01]  /*caf0*/  @!P3 STG.E.U8 desc[UR20][R26.64+0x10], R31 ;  /* 0x0000101f1a00b986 */ /* 0x0003e2000c101114 */
[----:B------:R-:W-:Y:S01]  /*cb00*/  ISETP.LT.OR P3, PT, R34, 0x19, !P0 ;  /* 0x000000192200780c */ /* 0x000fe20004761670 */
[----:B------:R-:W-:Y:S01]  /*cb10*/  FMUL R210, R210, UR25 ;  /* 0x00000019d2d27c20 */ /* 0x000fe20008400000 */
[----:B0-----:R-:W-:Y:S01]  /*cb20*/  F2FP.SATFINITE.E5M2.F32.PACK_AB_MERGE_C R33, RZ, R212, RZ ;  /* 0x000000d4ff21723e */ /* 0x001fe200048060ff */
[----:B------:R-:W-:Y:S01]  /*cb30*/  @!P4 STG.E.U8 desc[UR20][R26.64+0x11], R215 ;  /* 0x000011d71a00c986 */ /* 0x000fe2000c101114 */
[----:B------:R-:W-:Y:S01]  /*cb40*/  ISETP.LT.OR P4, PT, R34, 0x1a, !P0 ;  /* 0x0000001a2200780c */ /* 0x000fe20004781670 */
[----:B------:R-:W-:Y:S01]  /*cb50*/  FMUL R208, R208, UR25 ;  /* 0x00000019d0d07c20 */ /* 0x000fe20008400000 */
[----:B------:R-:W-:Y:S01]  /*cb60*/  F2FP.SATFINITE.E5M2.F32.PACK_AB_MERGE_C R211, RZ, R211, RZ ;  /* 0x000000d3ffd3723e */ /* 0x000fe200048060ff */
[----:B------:R-:W-:Y:S01]  /*cb70*/  @!P6 STG.E.U8 desc[UR20][R24.64+0x19], R213 ;  /* 0x000019d51800e986 */ /* 0x000fe2000c101114 */
[----:B------:R-:W-:Y:S01]  /*cb80*/  ISETP.LT.OR P6, PT, R34, 0x22, !P1 ;  /* 0x000000222200780c */ /* 0x000fe20004fc1670 */
[----:B------:R-:W-:Y:S01]  /*cb90*/  FMUL R207, R207, UR25 ;  /* 0x00000019cfcf7c20 */ /* 0x000fe20008400000 */
[----:B-1----:R-:W-:Y:S01]  /*cba0*/  F2FP.SATFINITE.E5M2.F32.PACK_AB_MERGE_C R29, RZ, R214, RZ ;  /* 0x000000d6ff1d723e */ /* 0x002fe200048060ff */
[----:B------:R-:W-:Y:S01]  /*cbb0*/  FMUL R205, R205, UR25 ;  /* 0x00000019cdcd7c20 */ /* 0x000fe20008400000 */
[----:B------:R-:W-:Y:S01]  /*cbc0*/  F2FP.SATFINITE.E5M2.F32.PACK_AB_MERGE_C R209, RZ, R209, RZ ;  /* 0x000000d1ffd1723e */ /* 0x000fe200048060ff */
[----:B------:R-:W-:Y:S01]  /*cbd0*/  FMUL R206, R206, UR25 ;  /* 0x00000019cece7c20 */ /* 0x000fe20008400000 */
[----:B------:R-:W-:Y:S01]  /*cbe0*/  F2FP.SATFINITE.E5M2.F32.PACK_AB_MERGE_C R31, RZ, R208, RZ ;  /* 0x000000d0ff1f723e */ /* 0x000fe200048060ff */
[----:B------:R0:W-:Y:S01]  /*cbf0*/  @!P5 STG.E.U8 desc[UR20][R24.64+0x18], R29 ;  /* 0x0000181d1800d986 */ /* 0x0001e2000c101114 */
[----:B------:R-:W-:Y:S01]  /*cc00*/  ISETP.LT.OR P5, PT, R34, 0x21, !P1 ;  /* 0x000000212200780c */ /* 0x000fe20004fa1670 */
[----:B------:R-:W-:Y:S01]  /*cc10*/  FMUL R204, R204, UR25 ;  /* 0x00000019cccc7c20 */ /* 0x000fe20008400000 */
[----:B------:R-:W-:Y:S01]  /*cc20*/  F2FP.SATFINITE.E5M2.F32.PACK_AB_MERGE_C R207, RZ, R207, RZ ;  /* 0x000000cfffcf723e */ /* 0x000fe200048060ff */
[----:B------:R1:W-:Y:S01]  /*cc30*/  @!P3 STG.E.U8 desc[UR20][R26.64+0x18], R33 ;  /* 0x000018211a00b986 */ /* 0x0003e2000c101114 */
[C---:B------:R-:W-:Y:S01]  /*cc40*/  ISETP.LT.OR P3, PT, R34.reuse, 0x21, !P0 ;  /* 0x000000212200780c */ /* 0x040fe20004761670 */
[----:B------:R-:W-:Y:S01]  /*cc50*/  FMUL R203, R203, UR25 ;  /* 0x00000019cbcb7c20 */ /* 0x000fe20008400000 */
[----:B------:R-:W-:Y:S01]  /*cc60*/  F2FP.SATFINITE.E5M2.F32.PACK_AB_MERGE_C R205, RZ, R205, RZ ;  /* 0x000000cdffcd723e */ /* 0x000fe200048060ff */
[----:B------:R-:W-:Y:S01]  /*cc70*/  @!P4 STG.E.U8 desc[UR20][R26.64+0x19], R211 ;  /* 0x000019d31a00c986 */ /* 0x000fe2000c101114 */
[C---:B------:R-:W-:Y:S01]  /*cc80*/  ISETP.LT.OR P4, PT, R34.reuse, 0x22, !P0 ;  /* 0x000000222200780c */ /* 0x040fe20004781670 */
[----:B------:R-:W-:Y:S01]  /*cc90*/  FMUL R201, R201, UR25 ;  /* 0x00000019c9c97c20 */ /* 0x000fe20008400000 */
[----:B------:R-:W-:Y:S01]  /*cca0*/  F2FP.SATFINITE.E5M2.F32.PACK_AB_MERGE_C R203, RZ, R203, RZ ;  /* 0x000000cbffcb723e */ /* 0x000fe200048060ff */
[----:B------:R-:W-:Y:S01]  /*ccb0*/  @!P6 STG.E.U8 desc[UR20][R24.64+0x21], R209 ;  /* 0x000021d11800e986 */ /* 0x000fe2000c101114 */
[----:B------:R-:W-:Y:S01]  /*ccc0*/  ISETP.LT.OR P6, PT, R34, 0x2a, !P1 ;  /* 0x0000002a2200780c */ /* 0x000fe20004fc1670 */
[----:B------:R-:W-:Y:S01]  /*ccd0*/  FMUL R202, R202, UR25 ;  /* 0x00000019caca7c20 */ /* 0x000fe20008400000 */
[----:B0-----:R-:W-:Y:S01]  /*cce0*/  F2FP.SATFINITE.E5M2.F32.PACK_AB_MERGE_C R29, RZ, R210, RZ ;  /* 0x000000d2ff1d723e */ /* 0x001fe200048060ff */
[----:B------:R-:W-:Y:S01]  /*ccf0*/  FMUL R200, R200, UR25 ;  /* 0x00000019c8c87c20 */ /* 0x000fe20008400000 */
[----:B-1----:R-:W-:Y:S01]  /*cd00*/  F2FP.SATFINITE.E5M2.F32.PACK_AB_MERGE_C R33, RZ, R204, RZ ;  /* 0x000000ccff21723e */ /* 0x002fe200048060ff */
[----:B------:R-:W-:Y:S01]  /*cd10*/  FMUL R199, R199, UR25 ;  /* 0x00000019c7c77c20 */ /* 0x000fe20008400000 */
[----:B------:R-:W-:Y:S01]  /*cd20*/  F2FP.SATFINITE.E5M2.F32.PACK_AB_MERGE_C R201, RZ, R201, RZ ;  /* 0x000000c9ffc9723e */ /* 0x000fe200048060ff */
[----:B------:R0:W-:Y:S01]  /*cd30*/  @!P5 STG.E.U8 desc[UR20][R24.64+0x20], R29 ;  /* 0x0000201d1800d986 */ /* 0x0001e2000c101114 */
[C---:B------:R-:W-:Y:S01]  /*cd40*/  ISETP.LT.OR P5, PT, R34.reuse, 0x29, !P1 ;  /* 0x000000292200780c */ /* 0x040fe20004fa1670 */
[----:B------:R-:W-:Y:S01]  /*cd50*/  FMUL R197, R197, UR25 ;  /* 0x00000019c5c57c20 */ /* 0x000fe20008400000 */
[----:B------:R-:W-:Y:S01]  /*cd60*/  F2FP.SATFINITE.E5M2.F32.PACK_AB_MERGE_C R199, RZ, R199, RZ ;  /* 0x000000c7ffc7723e */ /* 0x000fe200048060ff */
[----:B------:R1:W-:Y:S01]  /*cd70*/  @!P3 STG.E.U8 desc[UR20][R26.64+0x20], R31 ;  /* 0x0000201f1a00b986 */ /* 0x0003e2000c101114 */
[----:B------:R-:W-:Y:S01]  /*cd80*/  ISETP.LT.OR P3, PT, R34, 0x29, !P0 ;  /* 0x000000292200780c */ /* 0x000fe20004761670 */
[----:B------:R-:W-:Y:S01]  /*cd90*/  FMUL R198, R198, UR25 ;  /* 0x00000019c6c67c20 */ /* 0x000fe20008400000 */
[----:B------:R-:W-:Y:S01]  /*cda0*/  F2FP.SATFINITE.E5M2.F32.PACK_AB_MERGE_C R197, RZ, R197, RZ ;  /* 0x000000c5ffc5723e */ /* 0x000fe200048060ff */
[----:B------:R-:W-:Y:S01]  /*cdb0*/  @!P4 STG.E.U8 desc[UR20][R26.64+0x21], R207 ;  /* 0x000021cf1a00c986 */ /* 0x000fe2000c101114 */
[----:B------:R-:W-:Y:S01]  /*cdc0*/  ISETP.LT.OR P4, PT, R34, 0x2a, !P0 ;  /* 0x0000002a2200780c */ /* 0x000fe20004781670 */
[----:B------:R-:W-:Y:S01]  /*cdd0*/  FMUL R196, R196, UR25 ;  /* 0x00000019c4c47c20 */ /* 0x000fe20008400000 */
[----:B------:R-:W-:Y:S01]  /*cde0*/  FMUL R195, R195, UR25 ;  /* 0x00000019c3c37c20 */ /* 0x000fe20008400000 */
        /* <DEDUP_REMOVED lines=27> */
[----:B------:R-:W-:Y:S01]  /*cfa0*/  FMUL R186, R186, UR25 ;  /* 0x00000019baba7c20 */ /* 0x000fe20008400000 */
        /* <DEDUP_REMOVED lines=154> */
[----:B-----5:R-:W-:Y:S01]  /*d950*/  FMUL R5, R5, UR25 ;  /* 0x0000001905057c20 */ /* 0x020fe20008400000 */
[----:B0-----:R-:W-:Y:S01]  /*d960*/  F2FP.SATFINITE.E5M2.F32.PACK_AB_MERGE_C R29, RZ, R170, RZ ;  /* 0x000000aaff1d723e */ /* 0x001fe200048060ff */
[----:B------:R-:W-:Y:S01]  /*d970*/  FMUL R0, R0, UR25 ;  /* 0x0000001900007c20 */ /* 0x000fe20008400000 */
[----:B-1----:R-:W-:Y:S01]  /*d980*/  F2FP.SATFINITE.E5M2.F32.PACK_AB_MERGE_C R33, RZ, R164, RZ ;  /* 0x000000a4ff21723e */ /* 0x002fe200048060ff */
[----:B------:R-:W-:Y:S01]  /*d990*/  FMUL R6, R6, UR25 ;  /* 0x0000001906067c20 */ /* 0x000fe20008400000 */
[----:B------:R-:W-:Y:S01]  /*d9a0*/  F2FP.SATFINITE.E5M2.F32.PACK_AB_MERGE_C R7, RZ, R7, RZ ;  /* 0x00000007ff07723e */ /* 0x000fe200048060ff */
[----:B------:R0:W-:Y:S01]  /*d9b0*/  @!P5 STG.E.U8 desc[UR20][R24.64+0x70], R29 ;  /* 0x0000701d1800d986 */ /* 0x0001e2000c101114 */
[----:B------:R-:W-:Y:S01]  /*d9c0*/  ISETP.LT.OR P5, PT, R34, 0x79, !P1 ;  /* 0x000000792200780c */ /* 0x000fe20004fa1670 */
[----:B------:R-:W-:Y:S01]  /*d9d0*/  FMUL R2, R2, UR25 ;  /* 0x0000001902027c20 */ /* 0x000fe20008400000 */
[----:B------:R-:W-:Y:S01]  /*d9e0*/  F2FP.SATFINITE.E5M2.F32.PACK_AB_MERGE_C R5, RZ, R5, RZ ;  /* 0x00000005ff05723e */ /* 0x000fe200048060ff */
[----:B------:R1:W-:Y:S01]  /*d9f0*/  @!P3 STG.E.U8 desc[UR20][R26.64+0x70], R31 ;  /* 0x0000701f1a00b986 */ /* 0x0003e2000c101114 */
[----:B------:R-:W-:Y:S01]  /*da00*/  ISETP.LT.OR P3, PT, R34, 0x79, !P0 ;  /* 0x000000792200780c */ /* 0x000fe20004761670 */
[----:B------:R-:W-:Y:S01]  /*da10*/  FMUL R3, R3, UR25 ;  /* 0x0000001903037c20 */ /* 0x000fe20008400000 */
[----:B------:R-:W-:Y:S01]  /*da20*/  FMUL R4, R4, UR25 ;  /* 0x0000001904047c20 */ /* 0x000fe20008400000 */
[----:B------:R-:W-:Y:S01]  /*da30*/  @!P4 STG.E.U8 desc[UR20][R26.64+0x71], R167 ;  /* 0x000071a71a00c986 */ /* 0x000fe2000c101114 */
[----:B------:R-:W-:-:S03]  /*da40*/  ISETP.LT.OR P4, PT, R34, 0x7a, !P0 ;  /* 0x0000007a2200780c */ /* 0x000fc60004781670 */
[----:B------:R-:W-:Y:S01]  /*da50*/  @!P6 STG.E.U8 desc[UR20][R24.64+0x79], R165 ;  /* 0x000079a51800e986 */ /* 0x000fe2000c101114 */
[----:B------:R-:W-:Y:S02]  /*da60*/  ISETP.LT.OR P6, PT, R34, 0x82, !P1 ;  /* 0x000000822200780c */ /* 0x000fe40004fc1670 */
[----:B0-----:R-:W-:Y:S01]  /*da70*/  F2FP.SATFINITE.E5M2.F32.PACK_AB_MERGE_C R29, RZ, R166, RZ ;  /* 0x000000a6ff1d723e */ /* 0x001fe200048060ff */
[----:B------:R-:W4:Y:S01]  /*da80*/  LDL.LU R220, [R1+0x14] ;  /* 0x0000140001dc7983 */ /* 0x000f220000300800 */
[----:B-1----:R-:W-:-:S03]  /*da90*/  F2FP.SATFINITE.E5M2.F32.PACK_AB_MERGE_C R31, RZ, R160, RZ ;  /* 0x000000a0ff1f723e */ /* 0x002fc600048060ff */
[----:B------:R0:W-:Y:S01]  /*daa0*/  @!P5 STG.E.U8 desc[UR20][R24.64+0x78], R29 ;  /* 0x0000781d1800d986 */ /* 0x0001e2000c101114 */
[----:B------:R-:W-:-:S03]  /*dab0*/  ISETP.LT.OR P5, PT, R34, 0x81, !P1 ;  /* 0x000000812200780c */ /* 0x000fc60004fa1670 */
[----:B------:R1:W-:Y:S01]  /*dac0*/  @!P3 STG.E.U8 desc[UR20][R26.64+0x78], R33 ;  /* 0x000078211a00b986 */ /* 0x0003e2000c101114 */
[----:B------:R-:W-:-:S03]  /*dad0*/  ISETP.LT.OR P3, PT, R34, 0x81, !P0 ;  /* 0x000000812200780c */ /* 0x000fc60004761670 */
        /* <DEDUP_REMOVED lines=26> */
[----:B0-----:R-:W-:Y:S02]  /*dc80*/  F2FP.SATFINITE.E5M2.F32.PACK_AB_MERGE_C R29, RZ, R154, RZ ;  /* 0x0000009aff1d723e */ /* 0x001fe400048060ff */
[----:B-1----:R-:W-:-:S03]  /*dc90*/  F2FP.SATFINITE.E5M2.F32.PACK_AB_MERGE_C R33, RZ, R20, RZ ;  /* 0x00000014ff21723e */ /* 0x002fc600048060ff */
[----:B------:R0:W-:Y:S01]  /*dca0*/  @!P5 STG.E.U8 desc[UR20][R24.64+0x90], R29 ;  /* 0x0000901d1800d986 */ /* 0x0001e2000c101114 */
[----:B------:R-:W-:-:S03]  /*dcb0*/  ISETP.LT.OR P5, PT, R34, 0x99, !P1 ;  /* 0x000000992200780c */ /* 0x000fc60004fa1670 */
[----:B------:R-:W-:Y:S01]  /*dcc0*/  @!P3 STG.E.U8 desc[UR20][R26.64+0x90], R31 ;  /* 0x0000901f1a00b986 */ /* 0x000fe2000c101114 */
[----:B------:R-:W-:-:S03]  /*dcd0*/  ISETP.LT.OR P3, PT, R34, 0x99, !P0 ;  /* 0x000000992200780c */ /* 0x000fc60004761670 */
[----:B------:R1:W-:Y:S01]  /*dce0*/  @!P4 STG.E.U8 desc[UR20][R26.64+0x91], R23 ;  /* 0x000091171a00c986 */ /* 0x0003e2000c101114 */
[----:B------:R-:W-:-:S03]  /*dcf0*/  ISETP.LT.OR P4, PT, R34, 0x9a, !P0 ;  /* 0x0000009a2200780c */ /* 0x000fc60004781670 */
[----:B------:R2:W-:Y:S01]  /*dd00*/  @!P6 STG.E.U8 desc[UR20][R24.64+0x99], R21 ;  /* 0x000099151800e986 */ /* 0x0005e2000c101114 */
[----:B------:R-:W-:Y:S02]  /*dd10*/  ISETP.LT.OR P6, PT, R34, 0xa2, !P1 ;  /* 0x000000a22200780c */ /* 0x000fe40004fc1670 */
[----:B0-----:R-:W-:-:S05]  /*dd20*/  F2FP.SATFINITE.E5M2.F32.PACK_AB_MERGE_C R29, RZ, R22, RZ ;  /* 0x00000016ff1d723e */ /* 0x001fca00048060ff */
[----:B------:R-:W-:Y:S01]  /*dd30*/  @!P5 STG.E.U8 desc[UR20][R24.64+0x98], R29 ;  /* 0x0000981d1800d986 */ /* 0x000fe2000c101114 */
[C---:B------:R-:W-:Y:S02]  /*dd40*/  ISETP.LT.OR P5, PT, R34.reuse, 0xa1, !P1 ;  /* 0x000000a12200780c */ /* 0x040fe40004fa1670 */
[----:B-1----:R-:W-:Y:S01]  /*dd50*/  F2FP.SATFINITE.E5M2.F32.PACK_AB_MERGE_C R23, RZ, R18, RZ ;  /* 0x00000012ff17723e */ /* 0x002fe200048060ff */
[----:B------:R-:W-:Y:S01]  /*dd60*/  @!P3 STG.E.U8 desc[UR20][R26.64+0x98], R33 ;  /* 0x000098211a00b986 */ /* 0x000fe2000c101114 */
[C---:B------:R-:W-:Y:S02]  /*dd70*/  ISETP.LT.OR P3, PT, R34.reuse, 0xa1, !P0 ;  /* 0x000000a12200780c */ /* 0x040fe40004761670 */
[----:B--2---:R-:W-:Y:S01]  /*dd80*/  F2FP.SATFINITE.E5M2.F32.PACK_AB_MERGE_C R21, RZ, R16, RZ ;  /* 0x00000010ff15723e */ /* 0x004fe200048060ff */
[----:B------:R0:W-:Y:S01]  /*dd90*/  @!P4 STG.E.U8 desc[UR20][R26.64+0x99], R19 ;  /* 0x000099131a00c986 */ /* 0x0001e2000c101114 */
[----:B------:R-:W-:-:S03]  /*dda0*/  ISETP.LT.OR P4, PT, R34, 0xa2, !P0 ;  /* 0x000000a22200780c */ /* 0x000fc60004781670 */
[----:B------:R1:W-:Y:S01]  /*ddb0*/  @!P6 STG.E.U8 desc[UR20][R24.64+0xa1], R17 ;  /* 0x0000a1111800e986 */ /* 0x0003e2000c101114 */
[----:B------:R-:W-:-:S03]  /*ddc0*/  ISETP.LT.OR P6, PT, R34, 0xaa, !P1 ;  /* 0x000000aa2200780c */ /* 0x000fc60004fc1670 */
[----:B------:R-:W-:Y:S01]  /*ddd0*/  @!P5 STG.E.U8 desc[UR20][R24.64+0xa0], R23 ;  /* 0x0000a0171800d986 */ /* 0x000fe2000c101114 */
[----:B------:R-:W-:-:S03]  /*dde0*/  ISETP.LT.OR P5, PT, R34, 0xa9, !P1 ;  /* 0x000000a92200780c */ /* 0x000fc60004fa1670 */
[----:B------:R-:W-:Y:S01]  /*ddf0*/  @!P3 STG.E.U8 desc[UR20][R26.64+0xa0], R21 ;  /* 0x0000a0151a00b986 */ /* 0x000fe2000c101114 */
[C---:B------:R-:W-:Y:S02]  /*de00*/  ISETP.LT.OR P3, PT, R34.reuse, 0xa9, !P0 ;  /* 0x000000a92200780c */ /* 0x040fe40004761670 */
[----:B0-----:R-:W-:Y:S01]  /*de10*/  F2FP.SATFINITE.E5M2.F32.PACK_AB_MERGE_C R19, RZ, R14, RZ ;  /* 0x0000000eff13723e */ /* 0x001fe200048060ff */
[----:B------:R0:W-:Y:S01]  /*de20*/  @!P4 STG.E.U8 desc[UR20][R26.64+0xa1], R15 ;  /* 0x0000a10f1a00c986 */ /* 0x0001e2000c101114 */
[C---:B------:R-:W-:Y:S02]  /*de30*/  ISETP.LT.OR P4, PT, R34.reuse, 0xaa, !P0 ;  /* 0x000000aa2200780c */ /* 0x040fe40004781670 */
[----:B-1----:R-:W-:Y:S01]  /*de40*/  F2FP.SATFINITE.E5M2.F32.PACK_AB_MERGE_C R17, RZ, R12, RZ ;  /* 0x0000000cff11723e */ /* 0x002fe200048060ff */
        /* <DEDUP_REMOVED lines=15> */
[----:B0-----:R-:W-:Y:S02]  /*df40*/  F2FP.SATFINITE.E5M2.F32.PACK_AB_MERGE_C R11, RZ, R6, RZ ;  /* 0x00000006ff0b723e */ /* 0x001fe400048060ff */
[C---:B------:R-:W-:Y:S01]  /*df50*/  ISETP.LT.OR P3, PT, R34.reuse, 0xb9, !P0 ;  /* 0x000000b92200780c */ /* 0x040fe20004761670 */
[----:B------:R0:W-:Y:S01]  /*df60*/  @!P4 STG.E.U8 desc[UR20][R26.64+0xb1], R7 ;  /* 0x0000b1071a00c986 */ /* 0x0001e2000c101114 */
[----:B-1----:R-:W-:Y:S02]  /*df70*/  F2FP.SATFINITE.E5M2.F32.PACK_AB_MERGE_C R9, RZ, R4, RZ ;  /* 0x00000004ff09723e */ /* 0x002fe400048060ff */
[C---:B------:R-:W-:Y:S01]  /*df80*/  ISETP.LT.OR P4, PT, R34.reuse, 0xba, !P0 ;  /* 0x000000ba2200780c */ /* 0x040fe20004781670 */
[----:B------:R1:W-:Y:S04]  /*df90*/  @!P6 STG.E.U8 desc[UR20][R24.64+0xb9], R5 ;  /* 0x0000b9051800e986 */ /* 0x0003e8000c101114 */
[----:B------:R2:W-:Y:S01]  /*dfa0*/  @!P5 STG.E.U8 desc[UR20][R24.64+0xb8], R11 ;  /* 0x0000b80b1800d986 */ /* 0x0005e2000c101114 */
[----:B------:R-:W-:Y:S01]  /*dfb0*/  FMUL R4, R227, UR25 ;  /* 0x00000019e3047c20 */ /* 0x000fe20008400000 */
[----:B------:R-:W-:-:S02]  /*dfc0*/  ISETP.LT.OR P5, PT, R34, 0xc1, !P1 ;  /* 0x000000c12200780c */ /* 0x000fc40004fa1670 */
[----:B0-----:R-:W-:Y:S02]  /*dfd0*/  F2FP.SATFINITE.E5M2.F32.PACK_AB_MERGE_C R7, RZ, R3, RZ ;  /* 0x00000003ff07723e */ /* 0x001fe400048060ff */
[----:B-1----:R-:W-:Y:S01]  /*dfe0*/  F2FP.SATFINITE.E5M2.F32.PACK_AB_MERGE_C R5, RZ, R0, RZ ;  /* 0x00000000ff05723e */ /* 0x002fe200048060ff */
[----:B---3--:R-:W-:Y:S01]  /*dff0*/  FMUL R0, R222, UR25 ;  /* 0x00000019de007c20 */ /* 0x008fe20008400000 */
[----:B------:R-:W-:Y:S01]  /*e000*/  ISETP.LT.OR P6, PT, R34, 0xc2, !P1 ;  /* 0x000000c22200780c */ /* 0x000fe20004fc1670 */
[----:B------:R-:W3:Y:S01]  /*e010*/  LDL.LU R222, [R1+0x20] ;  /* 0x0000200001de7983 */ /* 0x000ee20000300800 */
[----:B--2---:R-:W-:Y:S02]  /*e020*/  F2FP.SATFINITE.E5M2.F32.PACK_AB_MERGE_C R11, RZ, R2, RZ ;  /* 0x00000002ff0b723e */ /* 0x004fe400048060ff */
[----:B------:R-:W-:Y:S01]  /*e030*/  F2FP.SATFINITE.E5M2.F32.PACK_AB_MERGE_C R13, RZ, R0, RZ ;  /* 0x00000000ff0d723e */ /* 0x000fe200048060ff */
[----:B----4-:R-:W-:Y:S01]  /*e040*/  FMUL R0, R224, UR25 ;  /* 0x00000019e0007c20 */ /* 0x010fe20008400000 */
[----:B------:R-:W-:Y:S01]  /*e050*/  FMUL R2, R225, UR25 ;  /* 0x00000019e1027c20 */ /* 0x000fe20008400000 */
[----:B------:R-:W2:Y:S04]  /*e060*/  LDL.LU R224, [R1+0x24] ;  /* 0x0000240001e07983 */ /* 0x000ea80000300800 */
[----:B------:R-:W4:Y:S01]  /*e070*/  LDL.LU R225, [R1+0x28] ;  /* 0x0000280001e17983 */ /* 0x000f220000300800 */
[----:B------:R-:W-:-:S03]  /*e080*/  FMUL R3, R226, UR25 ;  /* 0x00000019e2037c20 */ /* 0x000fc60008400000 */
[----:B------:R-:W4:Y:S04]  /*e090*/  LDL.LU R226, [R1+0x2c] ;  /* 0x00002c0001e27983 */ /* 0x000f280000300800 */
[----:B------:R-:W4:Y:S04]  /*e0a0*/  LDL.LU R227, [R1+0x30] ;  /* 0x0000300001e37983 */ /* 0x000f280000300800 */
[----:B------:R-:W-:Y:S01]  /*e0b0*/  @!P3 STG.E.U8 desc[UR20][R26.64+0xb8], R9 ;  /* 0x0000b8091a00b986 */ /* 0x000fe2000c101114 */
[----:B------:R-:W-:-:S03]  /*e0c0*/  ISETP.LT.OR P3, PT, R34, 0xc1, !P0 ;  /* 0x000000c12200780c */ /* 0x000fc60004761670 */
[----:B------:R0:W-:Y:S01]  /*e0d0*/  @!P4 STG.E.U8 desc[UR20][R26.64+0xb9], R7 ;  /* 0x0000b9071a00c986 */ /* 0x0001e2000c101114 */
[----:B------:R-:W-:-:S03]  /*e0e0*/  ISETP.LT.OR P4, PT, R34, 0xc2, !P0 ;  /* 0x000000c22200780c */ /* 0x000fc60004781670 */
[----:B------:R-:W-:Y:S01]  /*e0f0*/  @!P5 STG.E.U8 desc[UR20][R24.64+0xc0], R11 ;  /* 0x0000c00b1800d986 */ /* 0x000fe2000c101114 */
[----:B------:R-:W-:-:S03]  /*e100*/  ISETP.LT.OR P5, PT, R34, 0xc9, !P1 ;  /* 0x000000c92200780c */ /* 0x000fc60004fa1670 */
[----:B------:R1:W-:Y:S01]  /*e110*/  @!P6 STG.E.U8 desc[UR20][R24.64+0xc1], R5 ;  /* 0x0000c1051800e986 */ /* 0x0003e2000c101114 */
[----:B0-----:R-:W-:-:S03]  /*e120*/  F2FP.SATFINITE.E5M2.F32.PACK_AB_MERGE_C R7, RZ, R0, RZ ;  /* 0x00000000ff07723e */ /* 0x001fc600048060ff */
[----:B------:R-:W-:Y:S01]  /*e130*/  @!P3 STG.E.U8 desc[UR20][R26.64+0xc0], R13 ;  /* 0x0000c00d1a00b986 */ /* 0x000fe2000c101114 */
[C---:B------:R-:W-:Y:S02]  /*e140*/  ISETP.LT.OR P6, PT, R34.reuse, 0xca, !P1 ;  /* 0x000000ca2200780c */ /* 0x040fe40004fc1670 */
[----:B-1----:R-:W-:Y:S01]  /*e150*/  F2FP.SATFINITE.E5M2.F32.PACK_AB_MERGE_C R5, RZ, R2, RZ ;  /* 0x00000002ff05723e */ /* 0x002fe200048060ff */
[----:B------:R0:W-:Y:S01]  /*e160*/  @!P4 STG.E.U8 desc[UR20][R26.64+0xc1], R7 ;  /* 0x0000c1071a00c986 */ /* 0x0001e2000c101114 */
[C---:B------:R-:W-:Y:S02]  /*e170*/  ISETP.LT.OR P3, PT, R34.reuse, 0xc9, !P0 ;  /* 0x000000c92200780c */ /* 0x040fe40004761670 */
[C---:B------:R-:W-:Y:S01]  /*e180*/  ISETP.LT.OR P4, PT, R34.reuse, 0xca, !P0 ;  /* 0x000000ca2200780c */ /* 0x040fe20004781670 */
[----:B------:R1:W-:Y:S01]  /*e190*/  @!P5 STG.E.U8 desc[UR20][R24.64+0xc8], R5 ;  /* 0x0000c8051800d986 */ /* 0x0003e2000c101114 */
[----:B------:R-:W-:Y:S02]  /*e1a0*/  ISETP.LT.OR P5, PT, R34, 0xd1, !P1 ;  /* 0x000000d12200780c */ /* 0x000fe40004fa1670 */
[----:B------:R-:W-:-:S02]  /*e1b0*/  F2FP.SATFINITE.E5M2.F32.PACK_AB_MERGE_C R9, RZ, R3, RZ ;  /* 0x00000003ff09723e */ /* 0x000fc400048060ff */
[----:B------:R-:W-:-:S03]  /*e1c0*/  F2FP.SATFINITE.E5M2.F32.PACK_AB_MERGE_C R11, RZ, R4, RZ ;  /* 0x00000004ff0b723e */ /* 0x000fc600048060ff */
[----:B------:R1:W-:Y:S04]  /*e1d0*/  @!P6 STG.E.U8 desc[UR20][R24.64+0xc9], R9 ;  /* 0x0000c9091800e986 */ /* 0x0003e8000c101114 */
[----:B------:R-:W-:Y:S01]  /*e1e0*/  @!P3 STG.E.U8 desc[UR20][R26.64+0xc8], R11 ;  /* 0x0000c80b1a00b986 */ /* 0x000fe2000c101114 */
[----:B------:R-:W-:-:S03]  /*e1f0*/  FMUL R0, R220, UR25 ;  /* 0x00000019dc007c20 */ /* 0x000fc60008400000 */
[----:B------:R-:W4:Y:S02]  /*e200*/  LDL.LU R220, [R1+0x34] ;  /* 0x0000340001dc7983 */ /* 0x000f240000300800 */
[----:B0-----:R-:W-:Y:S01]  /*e210*/  F2FP.SATFINITE.E5M2.F32.PACK_AB_MERGE_C R7, RZ, R0, RZ ;  /* 0x00000000ff07723e */ /* 0x001fe200048060ff */
[----:B------:R-:W-:Y:S02]  /*e220*/  FMUL R2, R221, UR25 ;  /* 0x00000019dd027c20 */ /* 0x000fe40008400000 */
[----:B------:R-:W4:Y:S03]  /*e230*/  LDL.LU R221, [R1+0x38] ;  /* 0x0000380001dd7983 */ /* 0x000f260000300800 */
[----:B-1----:R-:W-:Y:S01]  /*e240*/  F2FP.SATFINITE.E5M2.F32.PACK_AB_MERGE_C R5, RZ, R2, RZ ;  /* 0x00000002ff05723e */ /* 0x002fe200048060ff */
[----:B------:R-:W-:Y:S04]  /*e250*/  @!P4 STG.E.U8 desc[UR20][R26.64+0xc9], R7 ;  /* 0x0000c9071a00c986 */ /* 0x000fe8000c101114 */
[----:B------:R0:W-:Y:S01]  /*e260*/  @!P5 STG.E.U8 desc[UR20][R24.64+0xd0], R5 ;  /* 0x0000d0051800d986 */ /* 0x0001e2000c101114 */
[----:B------:R-:W-:-:S03]  /*e270*/  FMUL R3, R223, UR25 ;  /* 0x00000019df037c20 */ /* 0x000fc60008400000 */
[----:B------:R-:W4:Y:S02]  /*e280*/  LDL.LU R223, [R1+0x3c] ;  /* 0x00003c0001df7983 */ /* 0x000f240000300800 */
[----:B------:R-:W-:Y:S01]  /*e290*/  F2FP.SATFINITE.E5M2.F32.PACK_AB_MERGE_C R9, RZ, R3, RZ ;  /* 0x00000003ff09723e */ /* 0x000fe200048060ff */
[----:B---3--:R-:W-:Y:S02]  /*e2a0*/  FMUL R0, R222, UR25 ;  /* 0x00000019de007c20 */ /* 0x008fe40008400000 */
[----:B------:R-:W3:Y:S03]  /*e2b0*/  LDL.LU R222, [R1+0x40] ;  /* 0x0000400001de7983 */ /* 0x000ee60000300800 */
[----:B------:R-:W-:Y:S01]  /*e2c0*/  F2FP.SATFINITE.E5M2.F32.PACK_AB_MERGE_C R13, RZ, R0, RZ ;  /* 0x00000000ff0d723e */ /* 0x000fe200048060ff */
[----:B--2---:R-:W-:Y:S02]  /*e2d0*/  FMUL R2, R224, UR25 ;  /* 0x00000019e0027c20 */ /* 0x004fe40008400000 */
[----:B------:R-:W2:Y:S01]  /*e2e0*/  LDL.LU R224, [R1+0x44] ;  /* 0x0000440001e07983 */ /* 0x000ea20000300800 */
[----:B----4-:R-:W-:-:S03]  /*e2f0*/  FMUL R0, R225, UR25 ;  /* 0x00000019e1007c20 */ /* 0x010fc60008400000 */
[----:B------:R-:W4:Y:S01]  /*e300*/  LDL.LU R225, [R1+0x48] ;  /* 0x0000480001e17983 */ /* 0x000f220000300800 */
[----:B------:R-:W-:Y:S01]  /*e310*/  FMUL R3, R226, UR25 ;  /* 0x00000019e2037c20 */ /* 0x000fe20008400000 */
[----:B0-----:R-:W-:Y:S02]  /*e320*/  F2FP.SATFINITE.E5M2.F32.PACK_AB_MERGE_C R5, RZ, R0, RZ ;  /* 0x00000000ff05723e */ /* 0x001fe400048060ff */
[----:B------:R-:W4:Y:S01]  /*e330*/  LDL.LU R226, [R1+0x4c] ;  /* 0x00004c0001e27983 */ /* 0x000f220000300800 */
[----:B------:R-:W-:-:S03]  /*e340*/  FMUL R0, R227, UR25 ;  /* 0x00000019e3007c20 */ /* 0x000fc60008400000 */
[----:B------:R-:W4:Y:S01]  /*e350*/  LDL.LU R227, [R1+0x50] ;  /* 0x0000500001e37983 */ /* 0x000f220000300800 */
[C---:B------:R-:W-:Y:S02]  /*e360*/  ISETP.LT.OR P6, PT, R34.reuse, 0xd2, !P1 ;  /* 0x000000d22200780c */ /* 0x040fe40004fc1670 */
[C---:B------:R-:W-:Y:S01]  /*e370*/  ISETP.LT.OR P4, PT, R34.reuse, 0xd2, !P0 ;  /* 0x000000d22200780c */ /* 0x040fe20004781670 */
[----:B------:R-:W4:Y:S01]  /*e380*/  LDL.LU R218, [R1+0x54] ;  /* 0x0000540001da7983 */ /* 0x000f220000300800 */
[C---:B------:R-:W-:Y:S02]  /*e390*/  ISETP.LT.OR P3, PT, R34.reuse, 0xd1, !P0 ;  /* 0x000000d12200780c */ /* 0x040fe40004761670 */
[----:B------:R-:W-:Y:S02]  /*e3a0*/  ISETP.LT.OR P5, PT, R34, 0xd9, !P1 ;  /* 0x000000d92200780c */ /* 0x000fe40004fa1670 */
[----:B------:R-:W-:Y:S02]  /*e3b0*/  F2FP.SATFINITE.E5M2.F32.PACK_AB_MERGE_C R7, RZ, R2, RZ ;  /* 0x00000002ff07723e */ /* 0x000fe400048060ff */
[----:B------:R-:W-:-:S03]  /*e3c0*/  F2FP.SATFINITE.E5M2.F32.PACK_AB_MERGE_C R11, RZ, R0, RZ ;  /* 0x00000000ff0b723e */ /* 0x000fc600048060ff */
[----:B------:R0:W-:Y:S01]  /*e3d0*/  @!P6 STG.E.U8 desc[UR20][R24.64+0xd1], R9 ;  /* 0x0000d1091800e986 */ /* 0x0001e2000c101114 */
[----:B------:R-:W-:-:S03]  /*e3e0*/  ISETP.LT.OR P6, PT, R34, 0xda, !P1 ;  /* 0x000000da2200780c */ /* 0x000fc60004fc1670 */
[----:B------:R-:W-:Y:S01]  /*e3f0*/  @!P4 STG.E.U8 desc[UR20][R26.64+0xd1], R7 ;  /* 0x0000d1071a00c986 */ /* 0x000fe2000c101114 */
[----:B------:R-:W-:-:S03]  /*e400*/  ISETP.LT.OR P4, PT, R34, 0xda, !P0 ;  /* 0x000000da2200780c */ /* 0x000fc60004781670 */
[----:B------:R-:W-:Y:S01]  /*e410*/  @!P3 STG.E.U8 desc[UR20][R26.64+0xd0], R13 ;  /* 0x0000d00d1a00b986 */ /* 0x000fe2000c101114 */
[----:B0-----:R-:W-:-:S03]  /*e420*/  F2FP.SATFINITE.E5M2.F32.PACK_AB_MERGE_C R9, RZ, R3, RZ ;  /* 0x00000003ff09723e */ /* 0x001fc600048060ff */
[----:B------:R0:W-:Y:S04]  /*e430*/  @!P5 STG.E.U8 desc[UR20][R24.64+0xd8], R5 ;  /* 0x0000d8051800d986 */ /* 0x0001e8000c101114 */
[----:B------:R1:W-:Y:S01]  /*e440*/  @!P6 STG.E.U8 desc[UR20][R24.64+0xd9], R9 ;  /* 0x0000d9091800e986 */ /* 0x0003e2000c101114 */
[----:B------:R-:W-:-:S03]  /*e450*/  FMUL R0, R220, UR25 ;  /* 0x00000019dc007c20 */ /* 0x000fc60008400000 */
[----:B------:R-:W4:Y:S02]  /*e460*/  LDL.LU R220, [R1+0x58] ;  /* 0x0000580001dc7983 */ /* 0x000f240000300800 */
[----:B0-----:R-:W-:Y:S01]  /*e470*/  F2FP.SATFINITE.E5M2.F32.PACK_AB_MERGE_C R5, RZ, R0, RZ ;  /* 0x00000000ff05723e */ /* 0x001fe200048060ff */
[----:B------:R-:W-:Y:S02]  /*e480*/  FMUL R2, R221, UR25 ;  /* 0x00000019dd027c20 */ /* 0x000fe40008400000 */
[----:B------:R-:W4:Y:S03]  /*e490*/  LDL.LU R221, [R1+0x5c] ;  /* 0x00005c0001dd7983 */ /* 0x000f260000300800 */
[----:B------:R-:W-:Y:S01]  /*e4a0*/  F2FP.SATFINITE.E5M2.F32.PACK_AB_MERGE_C R7, RZ, R2, RZ ;  /* 0x00000002ff07723e */ /* 0x000fe200048060ff */
[----:B------:R0:W-:Y:S01]  /*e4b0*/  @!P4 STG.E.U8 desc[UR20][R26.64+0xd9], R5 ;  /* 0x0000d9051a00c986 */ /* 0x0001e2000c101114 */
[----:B------:R-:W-:-:S03]  /*e4c0*/  FMUL R3, R223, UR25 ;  /* 0x00000019df037c20 */ /* 0x000fc60008400000 */
[----:B------:R-:W4:Y:S02]  /*e4d0*/  LDL.LU R223, [R1+0x60] ;  /* 0x0000600001df7983 */ /* 0x000f240000300800 */
[----:B-1----:R-:W-:Y:S01]  /*e4e0*/  F2FP.SATFINITE.E5M2.F32.PACK_AB_MERGE_C R9, RZ, R3, RZ ;  /* 0x00000003ff09723e */ /* 0x002fe200048060ff */
[----:B---3--:R-:W-:Y:S02]  /*e4f0*/  FMUL R4, R222, UR25 ;  /* 0x00000019de047c20 */ /* 0x008fe40008400000 */
[----:B------:R-:W3:Y:S01]  /*e500*/  LDL.LU R222, [R1+0x64] ;  /* 0x0000640001de7983 */ /* 0x000ee20000300800 */
[----:B--2---:R-:W-:-:S03]  /*e510*/  FMUL R0, R224, UR25 ;  /* 0x00000019e0007c20 */ /* 0x004fc60008400000 */
[----:B------:R-:W2:Y:S01]  /*e520*/  LDL.LU R224, [R1+0x68] ;  /* 0x0000680001e07983 */ /* 0x000ea20000300800 */
[----:B----4-:R-:W-:Y:S01]  /*e530*/  FMUL R2, R225, UR25 ;  /* 0x00000019e1027c20 */ /* 0x010fe20008400000 */
[----:B0-----:R-:W-:Y:S02]  /*e540*/  F2FP.SATFINITE.E5M2.F32.PACK_AB_MERGE_C R5, RZ, R0, RZ ;  /* 0x00000000ff05723e */ /* 0x001fe400048060ff */
[----:B------:R-:W4:Y:S01]  /*e550*/  LDL.LU R225, [R1+0x6c] ;  /* 0x00006c0001e17983 */ /* 0x000f220000300800 */
[----:B------:R-:W-:-:S03]  /*e560*/  FMUL R3, R226, UR25 ;  /* 0x00000019e2037c20 */ /* 0x000fc60008400000 */
[----:B------:R-:W4:Y:S01]  /*e570*/  LDL.LU R226, [R1+0x70] ;  /* 0x0000700001e27983 */ /* 0x000f220000300800 */
[----:B------:R-:W-:-:S03]  /*e580*/  FMUL R0, R227, UR25 ;  /* 0x00000019e3007c20 */ /* 0x000fc60008400000 */
[----:B------:R-:W4:Y:S01]  /*e590*/  LDL.LU R227, [R1+0x74] ;  /* 0x0000740001e37983 */ /* 0x000f220000300800 */
[C---:B------:R-:W-:Y:S02]  /*e5a0*/  ISETP.LT.OR P3, PT, R34.reuse, 0xd9, !P0 ;  /* 0x000000d92200780c */ /* 0x040fe40004761670 */
[C---:B------:R-:W-:Y:S02]  /*e5b0*/  ISETP.LT.OR P5, PT, R34.reuse, 0xe1, !P1 ;  /* 0x000000e12200780c */ /* 0x040fe40004fa1670 */
[C---:B------:R-:W-:Y:S02]  /*e5c0*/  ISETP.LT.OR P6, PT, R34.reuse, 0xe2, !P1 ;  /* 0x000000e22200780c */ /* 0x040fe40004fc1670 */
[----:B------:R-:W-:-:S07]  /*e5d0*/  ISETP.LT.OR P4, PT, R34, 0xe2, !P0 ;  /* 0x000000e22200780c */ /* 0x000fce0004781670 */
[----:B------:R-:W-:Y:S01]  /*e5e0*/  @!P3 STG.E.U8 desc[UR20][R26.64+0xd8], R11 ;  /* 0x0000d80b1a00b986 */ /* 0x000fe2000c101114 */
[----:B------:R-:W-:-:S03]  /*e5f0*/  ISETP.LT.OR P3, PT, R34, 0xe1, !P0 ;  /* 0x000000e12200780c */ /* 0x000fc60004761670 */
[----:B------:R0:W-:Y:S01]  /*e600*/  @!P5 STG.E.U8 desc[UR20][R24.64+0xe0], R7 ;  /* 0x0000e0071800d986 */ /* 0x0001e2000c101114 */
[----:B------:R-:W-:-:S03]  /*e610*/  ISETP.LT.OR P5, PT, R34, 0xe9, !P1 ;  /* 0x000000e92200780c */ /* 0x000fc60004fa1670 */
[----:B------:R1:W-:Y:S01]  /*e620*/  @!P6 STG.E.U8 desc[UR20][R24.64+0xe1], R9 ;  /* 0x0000e1091800e986 */ /* 0x0003e2000c101114 */
[----:B------:R-:W-:Y:S02]  /*e630*/  ISETP.LT.OR P6, PT, R34, 0xea, !P1 ;  /* 0x000000ea2200780c */ /* 0x000fe40004fc1670 */
[----:B------:R-:W-:Y:S01]  /*e640*/  F2FP.SATFINITE.E5M2.F32.PACK_AB_MERGE_C R13, RZ, R4, RZ ;  /* 0x00000004ff0d723e */ /* 0x000fe200048060ff */
[----:B------:R1:W-:Y:S01]  /*e650*/  @!P4 STG.E.U8 desc[UR20][R26.64+0xe1], R5 ;  /* 0x0000e1051a00c986 */ /* 0x0003e2000c101114 */
[----:B0-----:R-:W-:-:S03]  /*e660*/  F2FP.SATFINITE.E5M2.F32.PACK_AB_MERGE_C R7, RZ, R2, RZ ;  /* 0x00000002ff07723e */ /* 0x001fc600048060ff */
[----:B------:R-:W-:Y:S01]  /*e670*/  @!P3 STG.E.U8 desc[UR20][R26.64+0xe0], R13 ;  /* 0x0000e00d1a00b986 */ /* 0x000fe2000c101114 */
[----:B-1----:R-:W-:-:S03]  /*e680*/  F2FP.SATFINITE.E5M2.F32.PACK_AB_MERGE_C R9, RZ, R3, RZ ;  /* 0x00000003ff09723e */ /* 0x002fc600048060ff */
[----:B------:R0:W-:Y:S01]  /*e690*/  @!P5 STG.E.U8 desc[UR20][R24.64+0xe8], R7 ;  /* 0x0000e8071800d986 */ /* 0x0001e2000c101114 */
[C---:B------:R-:W-:Y:S02]  /*e6a0*/  ISETP.LT.OR P3, PT, R34.reuse, 0xe9, !P0 ;  /* 0x000000e92200780c */ /* 0x040fe40004761670 */
[C---:B------:R-:W-:Y:S01]  /*e6b0*/  ISETP.LT.OR P4, PT, R34.reuse, 0xea, !P0 ;  /* 0x000000ea2200780c */ /* 0x040fe20004781670 */
[----:B------:R1:W-:Y:S01]  /*e6c0*/  @!P6 STG.E.U8 desc[UR20][R24.64+0xe9], R9 ;  /* 0x0000e9091800e986 */ /* 0x0003e2000c101114 */
[----:B------:R-:W-:Y:S01]  /*e6d0*/  ISETP.LT.OR P5, PT, R34, 0xf1, !P1 ;  /* 0x000000f12200780c */ /* 0x000fe20004fa1670 */
[----:B------:R-:W-:Y:S01]  /*e6e0*/  FMUL R2, R218, UR25 ;  /* 0x00000019da027c20 */ /* 0x000fe20008400000 */
[----:B------:R-:W-:Y:S02]  /*e6f0*/  ISETP.LT.OR P6, PT, R34, 0xf2, !P1 ;  /* 0x000000f22200780c */ /* 0x000fe40004fc1670 */
[----:B------:R-:W-:Y:S02]  /*e700*/  F2FP.SATFINITE.E5M2.F32.PACK_AB_MERGE_C R11, RZ, R0, RZ ;  /* 0x00000000ff0b723e */ /* 0x000fe400048060ff */
[----:B------:R-:W-:-:S03]  /*e710*/  F2FP.SATFINITE.E5M2.F32.PACK_AB_MERGE_C R5, RZ, R2, RZ ;  /* 0x00000002ff05723e */ /* 0x000fc600048060ff */
[----:B------:R-:W-:Y:S01]  /*e720*/  @!P3 STG.E.U8 desc[UR20][R26.64+0xe8], R11 ;  /* 0x0000e80b1a00b986 */ /* 0x000fe2000c101114 */
[----:B------:R-:W-:-:S03]  /*e730*/  ISETP.LT.OR P3, PT, R34, 0xf1, !P0 ;  /* 0x000000f12200780c */ /* 0x000fc60004761670 */
[----:B------:R-:W-:Y:S01]  /*e740*/  @!P4 STG.E.U8 desc[UR20][R26.64+0xe9], R5 ;  /* 0x0000e9051a00c986 */ /* 0x000fe2000c101114 */
[C---:B------:R-:W-:Y:S02]  /*e750*/  ISETP.LT.OR P4, PT, R34.reuse, 0xf9, !P1 ;  /* 0x000000f92200780c */ /* 0x040fe40004f81670 */
[----:B------:R-:W-:Y:S01]  /*e760*/  ISETP.LT.OR P1, PT, R34, 0xfa, !P1 ;  /* 0x000000fa2200780c */ /* 0x000fe20004f21670 */
[----:B------:R-:W-:-:S05]  /*e770*/  FMUL R0, R220, UR25 ;  /* 0x00000019dc007c20 */ /* 0x000fca0008400000 */
[----:B0-----:R-:W-:-:S05]  /*e780*/  F2FP.SATFINITE.E5M2.F32.PACK_AB_MERGE_C R7, RZ, R0, RZ ;  /* 0x00000000ff07723e */ /* 0x001fca00048060ff */
[----:B------:R0:W-:Y:S01]  /*e790*/  @!P5 STG.E.U8 desc[UR20][R24.64+0xf0], R7 ;  /* 0x0000f0071800d986 */ /* 0x0001e2000c101114 */
[----:B------:R-:W-:-:S05]  /*e7a0*/  FMUL R3, R221, UR25 ;  /* 0x00000019dd037c20 */ /* 0x000fca0008400000 */
[----:B-1----:R-:W-:Y:S02]  /*e7b0*/  F2FP.SATFINITE.E5M2.F32.PACK_AB_MERGE_C R9, RZ, R3, RZ ;  /* 0x00000003ff09723e */ /* 0x002fe400048060ff */
[----:B------:R-:W-:-:S03]  /*e7c0*/  ISETP.LT.OR P5, PT, R34, 0xf2, !P0 ;  /* 0x000000f22200780c */ /* 0x000fc600047a1670 */
[----:B------:R1:W-:Y:S01]  /*e7d0*/  @!P6 STG.E.U8 desc[UR20][R24.64+0xf1], R9 ;  /* 0x0000f1091800e986 */ /* 0x0003e2000c101114 */
[C---:B------:R-:W-:Y:S02]  /*e7e0*/  ISETP.LT.OR P6, PT, R34.reuse, 0xf9, !P0 ;  /* 0x000000f92200780c */ /* 0x040fe400047c1670 */
[----:B------:R-:W-:Y:S01]  /*e7f0*/  ISETP.LT.OR P0, PT, R34, 0xfa, !P0 ;  /* 0x000000fa2200780c */ /* 0x000fe20004701670 */
[----:B------:R-:W-:-:S05]  /*e800*/  FMUL R0, R223, UR25 ;  /* 0x00000019df007c20 */ /* 0x000fca0008400000 */
[----:B------:R-:W-:-:S05]  /*e810*/  F2FP.SATFINITE.E5M2.F32.PACK_AB_MERGE_C R13, RZ, R0, RZ ;  /* 0x00000000ff0d723e */ /* 0x000fca00048060ff */
[----:B------:R0:W-:Y:S01]  /*e820*/  @!P3 STG.E.U8 desc[UR20][R26.64+0xf0], R13 ;  /* 0x0000f00d1a00b986 */ /* 0x0001e2000c101114 */
[----:B---3--:R-:W-:Y:S01]  /*e830*/  FMUL R0, R222, UR25 ;  /* 0x00000019de007c20 */ /* 0x008fe20008400000 */
[----:B--2---:R-:W-:Y:S01]  /*e840*/  FMUL R2, R224, UR25 ;  /* 0x00000019e0027c20 */ /* 0x004fe20008400000 */
[----:B----4-:R-:W-:-:S03]  /*e850*/  FMUL R3, R225, UR25 ;  /* 0x00000019e1037c20 */ /* 0x010fc60008400000 */
[----:B0-----:R-:W-:Y:S01]  /*e860*/  F2FP.SATFINITE.E5M2.F32.PACK_AB_MERGE_C R7, RZ, R0, RZ ;  /* 0x00000000ff07723e */ /* 0x001fe200048060ff */
[----:B------:R-:W-:Y:S01]  /*e870*/  FMUL R4, R226, UR25 ;  /* 0x00000019e2047c20 */ /* 0x000fe20008400000 */
[----:B------:R-:W-:Y:S01]  /*e880*/  FMUL R5, R227, UR25 ;  /* 0x00000019e3057c20 */ /* 0x000fe20008400000 */
[----:B-1----:R-:W-:Y:S02]  /*e890*/  F2FP.SATFINITE.E5M2.F32.PACK_AB_MERGE_C R9, RZ, R2, RZ ;  /* 0x00000002ff09723e */ /* 0x002fe400048060ff */
[----:B------:R-:W-:Y:S02]  /*e8a0*/  F2FP.SATFINITE.E5M2.F32.PACK_AB_MERGE_C R3, RZ, R3, RZ ;  /* 0x00000003ff03723e */ /* 0x000fe400048060ff */
[----:B------:R-:W-:Y:S02]  /*e8b0*/  F2FP.SATFINITE.E5M2.F32.PACK_AB_MERGE_C R11, RZ, R4, RZ ;  /* 0x00000004ff0b723e */ /* 0x000fe400048060ff */
[----:B------:R-:W-:Y:S01]  /*e8c0*/  F2FP.SATFINITE.E5M2.F32.PACK_AB_MERGE_C R5, RZ, R5, RZ ;  /* 0x00000005ff05723e */ /* 0x000fe200048060ff */
[----:B------:R0:W-:Y:S04]  /*e8d0*/  @!P5 STG.E.U8 desc[UR20][R26.64+0xf1], R7 ;  /* 0x0000f1071a00d986 */ /* 0x0001e8000c101114 */
[----:B------:R0:W-:Y:S04]  /*e8e0*/  @!P4 STG.E.U8 desc[UR20][R24.64+0xf8], R9 ;  /* 0x0000f8091800c986 */ /* 0x0001e8000c101114 */
[----:B------:R0:W-:Y:S04]  /*e8f0*/  @!P1 STG.E.U8 desc[UR20][R24.64+0xf9], R3 ;  /* 0x0000f90318009986 */ /* 0x0001e8000c101114 */
[----:B------:R0:W-:Y:S04]  /*e900*/  @!P6 STG.E.U8 desc[UR20][R26.64+0xf8], R11 ;  /* 0x0000f80b1a00e986 */ /* 0x0001e8000c101114 */
[----:B------:R0:W-:Y:S02]  /*e910*/  @!P0 STG.E.U8 desc[UR20][R26.64+0xf9], R5 ;  /* 0x0000f9051a008986 */ /* 0x0001e4000c101114 */
.L_x_297:
[----:B------:R-:W-:Y:S05]  /*e920*/  BSYNC B0 ;  /* 0x0000000000007941 */ /* 0x000fea0003800000 */
.L_x_39:
[----:B------:R-:W2:Y:S01]  /*e930*/  LDL.LU R22, [R1+0x84] ;  /* 0x0000840001167983 */ /* 0x000ea20000300800 */
[----:B0-----:R-:W-:Y:S01]  /*e940*/  IMAD.U32 R3, RZ, RZ, UR18 ;  /* 0x00000012ff037e24 */ /* 0x001fe2000f8e00ff */
[----:B------:R-:W-:Y:S02]  /*e950*/  ULDC.64 UR6, c[0x0][0x650] ;  /* 0x0001940000067ab9 */ /* 0x000fe40000000a00 */
[----:B------:R-:W3:Y:S01]  /*e960*/  LDL.LU R19, [R1+0x88] ;  /* 0x0000880001137983 */ /* 0x000ee20000300800 */
[----:B-----5:R-:W-:Y:S01]  /*e970*/  IMAD.U32 R0, RZ, RZ, UR22 ;  /* 0x00000016ff007e24 */ /* 0x020fe2000f8e00ff */
[----:B------:R0:W-:Y:S01]  /*e980*/  SYNCS.ARRIVE.TRANS64.A1T0 RZ, [R3+UR29], RZ ;  /* 0x000000ff03ff79a7 */ /* 0x0001e2000810001d */
[----:B------:R-:W-:Y:S02]  /*e990*/  IMAD.U32 R2, RZ, RZ, UR22 ;  /* 0x00000016ff027e24 */ /* 0x000fe4000f8e00ff */
[----:B------:R-:W-:Y:S02]  /*e9a0*/  IMAD.MOV.U32 R4, RZ, RZ, -0x1 ;  /* 0xffffffffff047424 */ /* 0x000fe400078e00ff */
[----:B0-----:R-:W-:Y:S01]  /*e9b0*/  IMAD.U32 R3, RZ, RZ, UR15 ;  /* 0x0000000fff037e24 */ /* 0x001fe2000f8e00ff */
[----:B---3--:R-:W-:-:S02]  /*e9c0*/  LEA R19, P0, R0, R19, 0x1 ;  /* 0x0000001300137211 */ /* 0x008fc400078008ff */
[----:B------:R-:W-:Y:S02]  /*e9d0*/  PRMT R0, RZ, 0x7610, R0 ;  /* 0x00007610ff007816 */ /* 0x000fe40000000000 */
[----:B--2---:R-:W-:Y:S01]  /*e9e0*/  LEA.HI.X R22, R2, R22, R3, 0x1, P0 ;  /* 0x0000001602167211 */ /* 0x004fe200000f0c03 */
[----:B------:R-:W-:Y:S01]  /*e9f0*/  IMAD.MOV.U32 R2, RZ, RZ, -0x1 ;  /* 0xffffffffff027424 */ /* 0x000fe200078e00ff */
[----:B------:R0:W-:Y:S01]  /*ea00*/  STL [R1+0x88], R19 ;  /* 0x0000881301007387 */ /* 0x0001e20000100800 */
[----:B------:R-:W-:Y:S01]  /*ea10*/  IMAD.MOV.U32 R3, RZ, RZ, -0x1 ;  /* 0xffffffffff037424 */ /* 0x000fe200078e00ff */
[----:B------:R-:W-:Y:S02]  /*ea20*/  ISETP.GE.U32.AND P0, PT, R19, UR6, PT ;  /* 0x0000000613007c0c */ /* 0x000fe4000bf06070 */
[----:B------:R0:W-:Y:S02]  /*ea30*/  STL [R1+0x84], R22 ;  /* 0x0000841601007387 */ /* 0x0001e40000100800 */
[----:B------:R-:W-:-:S02]  /*ea40*/  ISETP.GE.U32.AND.EX P0, PT, R22, UR7, PT, P0 ;  /* 0x0000000716007c0c */ /* 0x000fc4000bf06100 */
[----:B------:R0:W-:Y:S04]  /*ea50*/  STL [R1+0x8c], R4 ;  /* 0x00008c0401007387 */ /* 0x0001e80000100800 */
[----:B------:R0:W-:Y:S04]  /*ea60*/  STL [R1+0x7c], R2 ;  /* 0x00007c0201007387 */ /* 0x0001e80000100800 */
[----:B------:R0:W-:Y:S03]  /*ea70*/  STL [R1+0x90], R3 ;  /* 0x0000900301007387 */ /* 0x0001e60000100800 */
[----:B------:R-:W-:Y:S05]  /*ea80*/  @P0 BRA `(.L_x_298) ;  /* 0x0000000400740947 */ /* 0x000fea0003800000 */
[----:B------:R-:W2:Y:S01]  /*ea90*/  S2R R14, SR_CTAID.X ;  /* 0x00000000000e7919 */ /* 0x000ea20000002500 */
[----:B------:R-:W3:Y:S01]  /*eaa0*/  LDC.64 R8, c[0x0][0x628] ;  /* 0x00018a00ff087b82 */ /* 0x000ee20000000a00 */
[----:B------:R-:W-:Y:S01]  /*eab0*/  ULDC UR6, c[0x0][0x150] ;  /* 0x0000540000067ab9 */ /* 0x000fe20000000800 */
[----:B------:R-:W-:Y:S01]  /*eac0*/  IMAD.MOV.U32 R6, RZ, RZ, R19 ;  /* 0x000000ffff067224 */ /* 0x000fe200078e0013 */
[----:B------:R-:W0:Y:S01]  /*ead0*/  S2R R16, SR_CTAID.Y ;  /* 0x0000000000107919 */ /* 0x000e220000002600 */
[----:B------:R-:W-:-:S04]  /*eae0*/  IMAD.MOV.U32 R7, RZ, RZ, R22 ;  /* 0x000000ffff077224 */ /* 0x000fc800078e0016 */
[----:B------:R-:W0:Y:S08]  /*eaf0*/  LDC R17, c[0x0][0x144] ;  /* 0x00005100ff117b82 */ /* 0x000e300000000800 */
[----:B------:R-:W0:Y:S08]  /*eb00*/  LDC R10, c[0x0][0x630] ;  /* 0x00018c00ff0a7b82 */ /* 0x000e300000000800 */
[----:B------:R-:W0:Y:S01]  /*eb10*/  LDC.64 R12, c[0x0][0x620] ;  /* 0x00018800ff0c7b82 */ /* 0x000e220000000a00 */
[----:B---3--:R-:W-:-:S04]  /*eb20*/  ISETP.NE.U32.AND P0, PT, R8, RZ, PT ;  /* 0x000000ff0800720c */ /* 0x008fc80003f05070 */
[----:B------:R-:W-:Y:S02]  /*eb30*/  ISETP.NE.AND.EX P0, PT, R9, RZ, PT, P0 ;  /* 0x000000ff0900720c */ /* 0x000fe40003f05300 */
[----:B--2---:R-:W-:-:S05]  /*eb40*/  I2FP.F32.U32 R0, R14 ;  /* 0x0000000e00007245 */ /* 0x004fca0000201000 */
[----:B------:R-:W-:-:S04]  /*eb50*/  FMUL R0, R0, UR6 ;  /* 0x0000000600007c20 */ /* 0x000fc80008400000 */
[----:B------:R2:W3:Y:S02]  /*eb60*/  F2I.U32.TRUNC.NTZ R15, R0 ;  /* 0x00000000000f7305 */ /* 0x0004e4000020f000 */
[----:B------:R-:W-:Y:S05]  /*eb70*/  @!P0 BRA `(.L_x_299) ;  /* 0x0000000000288947 */ /* 0x000fea0003800000 */
[----:B--2---:R-:W2:Y:S02]  /*eb80*/  LDC R0, c[0x0][0x634] ;  /* 0x00018d00ff007b82 */ /* 0x004ea40000000800 */
[----:B--2---:R-:W-:-:S05]  /*eb90*/  IADD3 R7, P0, R19, R0, RZ ;  /* 0x0000000013077210 */ /* 0x004fca0007f1e0ff */
[----:B------:R-:W-:-:S04]  /*eba0*/  IMAD.X R11, RZ, RZ, R22, P0 ;  /* 0x000000ffff0b7224 */ /* 0x000fc800000e0616 */
[----:B0-----:R-:W-:-:S04]  /*ebb0*/  IMAD.WIDE.U32 R2, R11, R8, RZ ;  /* 0x000000080b027225 */ /* 0x001fc800078e00ff */
[----:B------:R-:W-:-:S04]  /*ebc0*/  IMAD.WIDE.U32 R4, P0, R7, R9, R2 ;  /* 0x0000000907047225 */ /* 0x000fc80007800002 */
[----:B------:R-:W-:-:S04]  /*ebd0*/  IMAD.WIDE.U32 R2, R7, R8, RZ ;  /* 0x0000000807027225 */ /* 0x000fc800078e00ff */
[----:B------:R-:W-:Y:S01]  /*ebe0*/  IMAD.X R7, RZ, RZ, RZ, P0 ;  /* 0x000000ffff077224 */ /* 0x000fe200000e06ff */
[----:B------:R-:W-:Y:S01]  /*ebf0*/  IADD3 RZ, P0, R3, R4, RZ ;  /* 0x0000000403ff7210 */ /* 0x000fe20007f1e0ff */
[----:B------:R-:W-:-:S04]  /*ec00*/  IMAD.MOV.U32 R6, RZ, RZ, R5 ;  /* 0x000000ffff067224 */ /* 0x000fc800078e0005 */
[----:B------:R-:W-:-:S08]  /*ec10*/  IMAD.WIDE.U32.X R6, R11, R9, R6, P0 ;  /* 0x000000090b067225 */ /* 0x000fd000000e0406 */
.L_x_299:
[-CC-:B0-----:R-:W-:Y:S01]  /*ec20*/  SHF.R.U64 R11, R6, R10.reuse, R7.reuse ;  /* 0x0000000a060b7219 */ /* 0x181fe20000001207 */
[----:B------:R-:W0:Y:S01]  /*ec30*/  LDC.64 R20, c[0x0][0x640] ;  /* 0x00019000ff147b82 */ /* 0x000e220000000a00 */
[----:B--2---:R-:W-:Y:S01]  /*ec40*/  SHF.R.U32.HI R0, RZ, R10, R7 ;  /* 0x0000000aff007219 */ /* 0x004fe20000011607 */
[----:B------:R-:W-:Y:S01]  /*ec50*/  IMAD.MOV.U32 R2, RZ, RZ, R19 ;  /* 0x000000ffff027224 */ /* 0x000fe200078e0013 */
[----:B------:R-:W-:Y:S01]  /*ec60*/  IADD3 R5, P0, RZ, -R11, RZ ;  /* 0x8000000bff057210 */ /* 0x000fe20007f1e0ff */
[----:B---3--:R-:W-:Y:S01]  /*ec70*/  IMAD.MOV R15, RZ, RZ, -R15 ;  /* 0x000000ffff0f7224 */ /* 0x008fe200078e0a0f */
[----:B------:R-:W-:Y:S01]  /*ec80*/  ULDC UR6, c[0x0][0x154] ;  /* 0x0000550000067ab9 */ /* 0x000fe20000000800 */
[----:B------:R-:W-:Y:S02]  /*ec90*/  IMAD.MOV.U32 R7, RZ, RZ, 0x1 ;  /* 0x00000001ff077424 */ /* 0x000fe400078e00ff */
[----:B------:R-:W2:Y:S01]  /*eca0*/  LDC R4, c[0x0][0x618] ;  /* 0x00018600ff047b82 */ /* 0x000ea20000000800 */
[----:B------:R-:W-:-:S02]  /*ecb0*/  IMAD.X R3, RZ, RZ, ~R0, P0 ;  /* 0x000000ffff037224 */ /* 0x000fc400000e0e00 */
[----:B------:R-:W-:Y:S02]  /*ecc0*/  IMAD R17, R17, R15, R14 ;  /* 0x0000000f11117224 */ /* 0x000fe400078e020e */
[-C--:B------:R-:W-:Y:S02]  /*ecd0*/  IMAD R0, R3, R12.reuse, RZ ;  /* 0x0000000c03007224 */ /* 0x080fe400078e02ff */
[----:B------:R-:W-:Y:S01]  /*ece0*/  IMAD.MOV.U32 R3, RZ, RZ, R22 ;  /* 0x000000ffff037224 */ /* 0x000fe200078e0016 */
[----:B------:R-:W3:Y:S01]  /*ecf0*/  LDC R6, c[0x0][0x608] ;  /* 0x00018200ff067b82 */ /* 0x000ee20000000800 */
[----:B------:R-:W-:-:S04]  /*ed00*/  IMAD.WIDE.U32 R2, R5, R12, R2 ;  /* 0x0000000c05027225 */ /* 0x000fc800078e0002 */
[----:B------:R-:W-:-:S03]  /*ed10*/  IMAD R5, R5, R13, R0 ;  /* 0x0000000d05057224 */ /* 0x000fc600078e0200 */
[----:B------:R-:W5:Y:S01]  /*ed20*/  LDC R18, c[0x0][0x658] ;  /* 0x00019600ff127b82 */ /* 0x000f620000000800 */
[----:B------:R-:W-:Y:S01]  /*ed30*/  I2FP.F32.U32 R0, R16 ;  /* 0x0000001000007245 */ /* 0x000fe20000201000 */
[----:B------:R-:W-:Y:S01]  /*ed40*/  IMAD.IADD R3, R3, 0x1, R5 ;  /* 0x0000000103037824 */ /* 0x000fe200078e0205 */
[----:B0-----:R-:W-:Y:S01]  /*ed50*/  ISETP.NE.U32.AND P0, PT, R20, RZ, PT ;  /* 0x000000ff1400720c */ /* 0x001fe20003f05070 */
[----:B------:R-:W-:Y:S02]  /*ed60*/  IMAD.MOV.U32 R5, RZ, RZ, -0x1 ;  /* 0xffffffffff057424 */ /* 0x000fe400078e00ff */
[----:B------:R-:W-:Y:S02]  /*ed70*/  FMUL R0, R0, UR6 ;  /* 0x0000000600007c20 */ /* 0x000fe40008400000 */
[----:B------:R-:W0:Y:S01]  /*ed80*/  LDC R15, c[0x0][0x148] ;  /* 0x00005200ff0f7b82 */ /* 0x000e220000000800 */
[----:B--2---:R-:W-:Y:S01]  /*ed90*/  SHF.R.U64 R10, R2, R4, R3 ;  /* 0x00000004020a7219 */ /* 0x004fe20000001203 */
[----:B------:R2:W0:Y:S01]  /*eda0*/  F2I.U32.TRUNC.NTZ R13, R0 ;  /* 0x00000000000d7305 */ /* 0x000422000020f000 */
[----:B------:R-:W-:-:S02]  /*edb0*/  ISETP.NE.AND.EX P0, PT, R21, RZ, PT, P0 ;  /* 0x000000ff1500720c */ /* 0x000fc40003f05300 */
[----:B------:R-:W-:-:S03]  /*edc0*/  SHF.R.U32.HI R3, RZ, R4, R3 ;  /* 0x00000004ff037219 */ /* 0x000fc60000011603 */
[----:B------:R-:W0:Y:S01]  /*edd0*/  LDC R14, c[0x0][0x600] ;  /* 0x00018000ff0e7b82 */ /* 0x000e220000000800 */
[-CC-:B---3--:R-:W-:Y:S02]  /*ede0*/  SHF.R.U64 R8, R10, R6.reuse, R3.reuse ;  /* 0x000000060a087219 */ /* 0x188fe40000001203 */
[----:B------:R-:W-:-:S05]  /*edf0*/  SHF.R.U32.HI R3, RZ, R6, R3 ;  /* 0x00000006ff037219 */ /* 0x000fca0000011603 */
[----:B------:R-:W3:Y:S01]  /*ee00*/  LDC R22, c[0x0][0x648] ;  /* 0x00019200ff167b82 */ /* 0x000ee20000000800 */
[-CC-:B-----5:R-:W-:Y:S02]  /*ee10*/  SHF.R.U64 R12, R8, R18.reuse, R3.reuse ;  /* 0x00000012080c7219 */ /* 0x1a0fe40000001203 */
[-C--:B------:R-:W-:Y:S02]  /*ee20*/  SHF.L.U32 R5, R5, R18.reuse, RZ ;  /* 0x0000001205057219 */ /* 0x080fe400000006ff */
[-C--:B------:R-:W-:Y:S01]  /*ee30*/  SHF.R.U32.HI R3, RZ, R18.reuse, R3 ;  /* 0x00000012ff037219 */ /* 0x080fe20000011603 */
[----:B------:R-:W-:Y:S01]  /*ee40*/  IMAD.MOV.U32 R2, RZ, RZ, R12 ;  /* 0x000000ffff027224 */ /* 0x000fe200078e000c */
[----:B------:R-:W-:Y:S01]  /*ee50*/  SHF.L.U32 R18, R7, R18, RZ ;  /* 0x0000001207127219 */ /* 0x000fe200000006ff */
[----:B------:R-:W0:Y:S01]  /*ee60*/  LDC R23, c[0x0][0x638] ;  /* 0x00018e00ff177b82 */ /* 0x000e220000000800 */
[----:B------:R-:W-:-:S07]  /*ee70*/  LOP3.LUT R19, RZ, R5, RZ, 0x33, !PT ;  /* 0x00000005ff137212 */ /* 0x000fce00078e33ff */
[----:B------:R-:W0:Y:S01]  /*ee80*/  LDC R24, c[0x0][0x610] ;  /* 0x00018400ff187b82 */ /* 0x000e220000000800 */
[----:B--2---:R-:W-:Y:S05]  /*ee90*/  @!P0 BRA `(.L_x_300) ;  /* 0x0000000000288947 */ /* 0x004fea0003800000 */
[----:B------:R-:W2:Y:S02]  /*eea0*/  LDC R7, c[0x0][0x64c] ;  /* 0x00019300ff077b82 */ /* 0x000ea40000000800 */
[----:B--2---:R-:W-:-:S05]  /*eeb0*/  IADD3 R7, P0, R12, R7, RZ ;  /* 0x000000070c077210 */ /* 0x004fca0007f1e0ff */
        /* <DEDUP_REMOVED lines=8> */
.L_x_300:
[----:B---3--:R-:W-:Y:S01]  /*ef40*/  SHF.R.U64 R0, R2, R22, R3 ;  /* 0x0000001602007219 */ /* 0x008fe20000001203 */
[----:B0-----:R-:W-:Y:S01]  /*ef50*/  VIADD R7, R14, 0xffffffff ;  /* 0xffffffff0e077836 */ /* 0x001fe20000000000 */
[----:B------:R-:W-:Y:S01]  /*ef60*/  LOP3.LUT R5, R8, R19, RZ, 0xc0, !PT ;  /* 0x0000001308057212 */ /* 0x000fe200078ec0ff */
[----:B------:R-:W-:Y:S02]  /*ef70*/  IMAD.MOV R13, RZ, RZ, -R13 ;  /* 0x000000ffff0d7224 */ /* 0x000fe400078e0a0d */
[----:B------:R-:W-:Y:S02]  /*ef80*/  IMAD.MOV R3, RZ, RZ, -R0 ;  /* 0x000000ffff037224 */ /* 0x000fe400078e0a00 */
[----:B------:R-:W-:Y:S01]  /*ef90*/  IMAD R2, R18, R0, R5 ;  /* 0x0000000012027224 */ /* 0x000fe200078e0205 */
[----:B------:R-:W-:Y:S01]  /*efa0*/  LOP3.LUT R5, R10, R7, RZ, 0xc0, !PT ;  /* 0x000000070a057212 */ /* 0x000fe200078ec0ff */
[----:B------:R-:W-:Y:S02]  /*efb0*/  @P2 IMAD R17, R15, R13, R16 ;  /* 0x0000000d0f112224 */ /* 0x000fe400078e0210 */
[----:B------:R-:W-:-:S02]  /*efc0*/  IMAD R0, R3, R23, R12 ;  /* 0x0000001703007224 */ /* 0x000fc400078e020c */
[----:B------:R-:W-:Y:S02]  /*efd0*/  IMAD.MOV.U32 R4, RZ, RZ, 0x1 ;  /* 0x00000001ff047424 */ /* 0x000fe400078e00ff */
[----:B------:R-:W-:Y:S02]  /*efe0*/  IMAD R2, R2, R24, R17 ;  /* 0x0000001802027224 */ /* 0x000fe400078e0211 */
[----:B------:R-:W-:Y:S01]  /*eff0*/  IMAD R3, R0, R14, R5 ;  /* 0x0000000e00037224 */ /* 0x000fe200078e0205 */
[----:B------:R-:W-:-:S04]  /*f000*/  PRMT R0, R4, 0x7610, R0 ;  /* 0x0000761004007816 */ /* 0x000fc80000000000 */
[----:B------:R-:W-:Y:S02]  /*f010*/  SEL R4, R3, R2, !P2 ;  /* 0x0000000203047207 */ /* 0x000fe40005000000 */
[----:B------:R-:W-:-:S03]  /*f020*/  SEL R2, R2, R3, !P2 ;  /* 0x0000000302027207 */ /* 0x000fc60005000000 */
[----:B------:R2:W-:Y:S04]  /*f030*/  STL [R1+0x90], R4 ;  /* 0x0000900401007387 */ /* 0x0005e80000100800 */
[----:B------:R2:W-:Y:S04]  /*f040*/  STL [R1+0x7c], R11 ;  /* 0x00007c0b01007387 */ /* 0x0005e80000100800 */
[----:B------:R2:W-:Y:S02]  /*f050*/  STL [R1+0x8c], R2 ;  /* 0x00008c0201007387 */ /* 0x0005e40000100800 */
.L_x_298:
[----:B------:R-:W-:Y:S01]  /*f060*/  LOP3.LUT P0, RZ, R0, 0xff, RZ, 0xc0, !PT ;  /* 0x000000ff00ff7812 */ /* 0x000fe2000780c0ff */
[----:B------:R-:W-:-:S12]  /*f070*/  ULOP3.LUT UR30, UR30, 0x1, URZ, 0x3c, !UPT ;  /* 0x000000011e1e7892 */ /* 0x000fd8000f8e3c3f */
[----:B------:R-:W-:Y:S05]  /*f080*/  @P0 BRA `(.L_x_301) ;  /* 0xffffff2400d00947 */ /* 0x000fea000383ffff */
[----:B------:R-:W-:Y:S05]  /*f090*/  EXIT ;  /* 0x000000000000794d */ /* 0x000fea0003800000 */
.L_x_17:
[----:B------:R-:W-:-:S08]  /*f0a0*/  ISETP.NE.AND P0, PT, RZ, UR6, PT ;  /* 0x00000006ff007c0c */ /* 0x000fd0000bf05270 */
[----:B0123--:R-:W0:-:S00]  /*f0b0*/  USETMAXREG.DEALLOC.CTAPOOL 0x28 ;  /* 0x00000028000079c8 */ /* 0x00fe0000080e0500 */
[----:B------:R-:W-:Y:S05]  /*f0c0*/  @P0 EXIT ;  /* 0x000000000000094d */ /* 0x000fea0003800000 */
[----:B0-----:R-:W-:Y:S01]  /*f0d0*/  LOP3.LUT P0, RZ, R0, 0xff, RZ, 0xc0, !PT ;  /* 0x000000ff00ff7812 */ /* 0x001fe2000780c0ff */
[----:B------:R-:W-:Y:S02]  /*f0e0*/  IMAD.MOV.U32 R0, RZ, RZ, 0x1 ;  /* 0x00000001ff007424 */ /* 0x000fe400078e00ff */
[----:B------:R-:W-:-:S10]  /*f0f0*/  IMAD.MOV.U32 R8, RZ, RZ, RZ ;  /* 0x000000ffff087224 */ /* 0x000fd400078e00ff */
[----:B------:R-:W-:Y:S05]  /*f100*/  @!P0 BRA `(.L_x_302) ;  /* 0x0000000c00988947 */ /* 0x000fea0003800000 */
[----:B------:R-:W0:Y:S01]  /*f110*/  S2UR UR5, SR_CgaCtaId ;  /* 0x00000000000579c3 */ /* 0x000e220000008800 */
[----:B------:R-:W-:Y:S01]  /*f120*/  UMOV UR7, 0x1 ;  /* 0x0000000100077882 */ /* 0x000fe20000000000 */
[----:B------:R-:W-:Y:S01]  /*f130*/  LOP3.LUT P0, RZ, R2, 0x1f, RZ, 0xc0, !PT ;  /* 0x0000001f02ff7812 */ /* 0x000fe2000780c0ff */
[----:B------:R-:W-:Y:S01]  /*f140*/  ULDC UR17, c[0x0][0x658] ;  /* 0x0001960000117ab9 */ /* 0x000fe20000000800 */
[----:B------:R-:W-:Y:S01]  /*f150*/  UMOV UR6, 0xffffffff ;  /* 0xffffffff00067882 */ /* 0x000fe20000000000 */
[----:B------:R-:W-:Y:S01]  /*f160*/  BSSY B0, `(.L_x_302) ;  /* 0x00000e0000007945 */ /* 0x000fe20003800000 */
[----:B------:R-:W-:Y:S01]  /*f170*/  USHF.L.U32 UR6, UR6, UR17, URZ ;  /* 0x0000001106067299 */ /* 0x000fe2000800063f */
[C---:B------:R-:W-:Y:S01]  /*f180*/  ISETP.NE.AND P3, PT, R3.reuse, RZ, PT ;  /* 0x000000ff0300720c */ /* 0x040fe20003f65270 */
[----:B------:R-:W-:Y:S01]  /*f190*/  IMAD.MOV.U32 R9, RZ, RZ, 0x1 ;  /* 0x00000001ff097424 */ /* 0x000fe200078e00ff */
[----:B------:R-:W-:Y:S01]  /*f1a0*/  ISETP.NE.OR P0, PT, R3, RZ, !P0 ;  /* 0x000000ff0300720c */ /* 0x000fe20004705670 */
[----:B------:R-:W-:Y:S01]  /*f1b0*/  IMAD.MOV.U32 R0, RZ, RZ, 0x1 ;  /* 0x00000001ff007424 */ /* 0x000fe200078e00ff */
[----:B------:R-:W-:Y:S01]  /*f1c0*/  ULDC UR16, c[0x0][0x600] ;  /* 0x0001800000107ab9 */ /* 0x000fe20000000800 */
[----:B------:R-:W-:Y:S01]  /*f1d0*/  IMAD.MOV.U32 R8, RZ, RZ, RZ ;  /* 0x000000ffff087224 */ /* 0x000fe200078e00ff */
[----:B------:R-:W-:Y:S01]  /*f1e0*/  UMOV UR24, 0x5 ;  /* 0x0000000500187882 */ /* 0x000fe20000000000 */
[----:B------:R-:W-:-:S02]  /*f1f0*/  UIADD3 UR35, UR14, 0x1, URZ ;  /* 0x000000010e237890 */ /* 0x000fc4000fffe03f */
[----:B------:R-:W-:Y:S02]  /*f200*/  ULOP3.LUT UR34, UR13, 0x2, URZ, 0xfc, !UPT ;  /* 0x000000020d227892 */ /* 0x000fe4000f8efc3f */
[----:B------:R-:W-:Y:S02]  /*f210*/  UIADD3 UR16, UR16, -0x1, URZ ;  /* 0xffffffff10107890 */ /* 0x000fe4000fffe03f */
[----:B------:R-:W-:Y:S02]  /*f220*/  USHF.L.U32 UR17, UR7, UR17, URZ ;  /* 0x0000001107117299 */ /* 0x000fe4000800063f */
[----:B------:R-:W-:Y:S02]  /*f230*/  ULOP3.LUT UR20, URZ, UR6, URZ, 0x33, !UPT ;  /* 0x000000063f147292 */ /* 0x000fe4000f8e333f */
[----:B0-----:R-:W-:Y:S02]  /*f240*/  ULOP3.LUT UR4, UR5, 0x1, URZ, 0xc0, !UPT ;  /* 0x0000000105047892 */ /* 0x001fe4000f8ec03f */
[----:B------:R-:W-:-:S02]  /*f250*/  USHF.R.U32.HI UR29, URZ, 0x1, UR5 ;  /* 0x000000013f1d7899 */ /* 0x000fc40008011605 */
[----:B------:R-:W-:Y:S02]  /*f260*/  USHF.L.U32 UR18, UR5, 0x7, URZ ;  /* 0x0000000705127899 */ /* 0x000fe4000800063f */
[----:B------:R-:W-:Y:S02]  /*f270*/  USHF.L.U32 UR19, UR5, 0xc, URZ ;  /* 0x0000000c05137899 */ /* 0x000fe4000800063f */
[----:B------:R-:W-:Y:S02]  /*f280*/  ULOP3.LUT UR5, UR5, 0xfffffffe, URZ, 0xc0, !UPT ;  /* 0xfffffffe05057892 */ /* 0x000fe4000f8ec03f */
[----:B------:R-:W-:Y:S02]  /*f290*/  UISETP.GT.U32.AND UP0, UPT, UR4, 0xffff, UPT ;  /* 0x0000ffff0400788c */ /* 0x000fe4000bf04070 */
[----:B------:R-:W-:Y:S02]  /*f2a0*/  USHF.L.U32 UR21, UR7, UR5, URZ ;  /* 0x0000000507157299 */ /* 0x000fe4000800063f */
[----:B------:R-:W-:-:S02]  /*f2b0*/  ULOP3.LUT UR5, UR5, 0x1, URZ, 0xfc, !UPT ;  /* 0x0000000105057892 */ /* 0x000fc4000f8efc3f */
[----:B------:R-:W-:Y:S02]  /*f2c0*/  USEL UR4, UR4, 0xffff, !UP0 ;  /* 0x0000ffff04047887 */ /* 0x000fe4000c000000 */
[----:B------:R-:W-:Y:S02]  /*f2d0*/  USHF.L.U32 UR5, UR7, UR5, URZ ;  /* 0x0000000507057299 */ /* 0x000fe4000800063f */
[----:B------:R-:W-:Y:S02]  /*f2e0*/  ULOP3.LUT UR4, UR4, 0xffff, URZ, 0xc0, !UPT ;  /* 0x0000ffff04047892 */ /* 0x000fe4000f8ec03f */
[----:B------:R-:W-:Y:S02]  /*f2f0*/  ULOP3.LUT UR18, UR18, 0x80, URZ, 0xc0, !UPT ;  /* 0x0000008012127892 */ /* 0x000fe4000f8ec03f */
[----:B------:R-:W-:Y:S02]  /*f300*/  ULOP3.LUT UR19, UR19, 0x1000, URZ, 0xc0, !UPT ;  /* 0x0000100013137892 */ /* 0x000fe4000f8ec03f */
[----:B------:R-:W-:-:S02]  /*f310*/  ULOP3.LUT UR21, UR21, UR5, URZ, 0xfc, !UPT ;  /* 0x0000000515157292 */ /* 0x000fc4000f8efc3f */
[----:B------:R-:W-:Y:S01]  /*f320*/  USHF.L.U32 UR24, UR24, UR4, URZ ;  /* 0x0000000418187299 */ /* 0x000fe2000800063f */
[----:B------:R-:W-:-:S11]  /*f330*/  ULDC.64 UR30, c[0x0][0x198] ;  /* 0x00006600001e7ab9 */ /* 0x000fd60000000a00 */
.L_x_314:
[----:B------:R-:W-:-:S03]  /*f340*/  UMOV UR4, 0xffffffff ;  /* 0xffffffff00047882 */ /* 0x000fc60000000000 */
[----:B01----:R-:W-:Y:S05]  /*f350*/  BRA.DIV UR4, `(.L_x_303) ;  /* 0x0000001204547947 */ /* 0x003fea000b800000 */
[----:B------:R-:W-:-:S13]  /*f360*/  ELECT P1, URZ, PT ;  /* 0x00000000003f782f */ /* 0x000fda0003820000 */
.L_x_328:
[----:B------:R-:W0:Y:S01]  /*f370*/  LDC R2, c[0x0][0x28c] ;  /* 0x0000a300ff027b82 */ /* 0x000e220000000800 */
[----:B------:R-:W-:Y:S01]  /*f380*/  BSSY B1, `(.L_x_304) ;  /* 0x0000040000017945 */ /* 0x000fe20003800000 */
[----:B0-----:R-:W-:-:S13]  /*f390*/  ISETP.LT.OR P1, PT, R2, 0x1, !P1 ;  /* 0x000000010200780c */ /* 0x001fda0004f21670 */
[----:B------:R-:W-:Y:S05]  /*f3a0*/  @P1 BRA `(.L_x_305) ;  /* 0x0000000000f41947 */ /* 0x000fea0003800000 */
[----:B------:R-:W2:Y:S04]  /*f3b0*/  LDL.LU R4, [R1+0x90] ;  /* 0x0000900001047983 */ /* 0x000ea80000300800 */
[----:B------:R-:W3:Y:S01]  /*f3c0*/  LDL.LU R3, [R1+0x8c] ;  /* 0x00008c0001037983 */ /* 0x000ee20000300800 */
[----:B------:R-:W-:Y:S02]  /*f3d0*/  IMAD.MOV.U32 R12, RZ, RZ, RZ ;  /* 0x000000ffff0c7224 */ /* 0x000fe400078e00ff */
[----:B------:R-:W-:Y:S02]  /*f3e0*/  IMAD.U32 R13, RZ, RZ, UR35 ;  /* 0x00000023ff0d7e24 */ /* 0x000fe4000f8e00ff */
[----:B------:R-:W-:Y:S01]  /*f3f0*/  IMAD.MOV.U32 R2, RZ, RZ, R0 ;  /* 0x000000ffff027224 */ /* 0x000fe200078e0000 */
[----:B--2---:R-:W-:-:S02]  /*f400*/  LEA R6, R4, UR18, 0x8 ;  /* 0x0000001204067c11 */ /* 0x004fc4000f8e40ff */
[----:B---3--:R-:W-:Y:S01]  /*f410*/  LEA R4, R3, UR29, 0x1 ;  /* 0x0000001d03047c11 */ /* 0x008fe2000f8e08ff */
[----:B------:R-:W-:-:S04]  /*f420*/  IMAD.MOV.U32 R3, RZ, RZ, R8 ;  /* 0x000000ffff037224 */ /* 0x000fc800078e0008 */
[----:B------:R-:W-:-:S07]  /*f430*/  IMAD.SHL.U32 R7, R4, 0x20, RZ ;  /* 0x0000002004077824 */ /* 0x000fce00078e00ff */
.L_x_309:
[----:B------:R-:W0:Y:S01]  /*f440*/  S2R R5, SR_CgaCtaId ;  /* 0x0000000000057919 */ /* 0x000e220000008800 */
[----:B------:R-:W-:-:S04]  /*f450*/  MOV R4, 0x400 ;  /* 0x0000040000047802 */ /* 0x000fc80000000f00 */
[----:B0-----:R-:W-:Y:S02]  /*f460*/  LEA R10, R5, R4, 0x18 ;  /* 0x00000004050a7211 */ /* 0x001fe400078ec0ff */
[----:B------:R-:W-:Y:S01]  /*f470*/  SHF.L.U32 R4, R2, 0x1f, RZ ;  /* 0x0000001f02047819 */ /* 0x000fe200000006ff */
[----:B------:R-:W0:Y:S02]  /*f480*/  @!P3 LDC R5, c[0x0][0x500] ;  /* 0x00014000ff05bb82 */ /* 0x000e240000000800 */
[----:B------:R-:W-:-:S04]  /*f490*/  IMAD R11, R3, 0x8, R10 ;  /* 0x00000008030b7824 */ /* 0x000fc800078e020a */
[----:B------:R-:W1:Y:S02]  /*f4a0*/  SYNCS.PHASECHK.TRANS64.TRYWAIT P1, [R11+URZ+0x28], R4 ;  /* 0x000028040b0075a7 */ /* 0x000e64000802017f */
[----:B-1----:R-:W-:Y:S05]  /*f4b0*/  @!P1 BRA `(.L_x_306) ;  /* 0x00000010001c9947 */ /* 0x002fea0003800000 */
.L_x_329:
[----:B------:R-:W-:Y:S01]  /*f4c0*/  UPRMT UR4, UR34, 0x9910, URZ ;  /* 0x0000991022047896 */ /* 0x000fe2000800003f */
[----:B0-----:R0:W-:Y:S03]  /*f4d0*/  @!P3 SYNCS.ARRIVE.TRANS64 RZ, [R11+URZ], R5 ;  /* 0x000000050bffb9a7 */ /* 0x0011e6000800003f */
[----:B------:R-:W-:-:S06]  /*f4e0*/  UISETP.NE.AND UP0, UPT, UR4, 0x2, UPT ;  /* 0x000000020400788c */ /* 0x000fcc000bf05270 */
[----:B------:R-:W-:-:S13]  /*f4f0*/  PLOP3.LUT P1, PT, PT, PT, UP0, 0x80, 0x0 ;  /* 0x000000000000781c */ /* 0x000fda0003f2f008 */
[----:B0-----:R-:W-:Y:S05]  /*f500*/  @P1 BRA `(.L_x_307) ;  /* 0x0000000000041947 */ /* 0x001fea0003800000 */
[----:B------:R-:W-:Y:S01]  /*f510*/  BPT.TRAP 0x1 ;  /* 0x000000040000795c */ /* 0x000fe20000300000 */
.L_x_307:
[----:B------:R-:W-:Y:S05]  /*f520*/  @P0 BRA `(.L_x_308) ;  /* 0x0000000000040947 */ /* 0x000fea0003800000 */
[----:B------:R-:W-:Y:S01]  /*f530*/  BPT.TRAP 0x1 ;  /* 0x000000040000795c */ /* 0x000fe20000300000 */
.L_x_308:
[----:B------:R-:W2:Y:S01]  /*f540*/  LDL R5, [R1+0x7c] ;  /* 0x00007c0001057983 */ /* 0x000ea20000100800 */
[----:B-1----:R-:W-:Y:S01]  /*f550*/  LEA R4, R3, UR29, 0x1 ;  /* 0x0000001d03047c11 */ /* 0x002fe2000f8e08ff */
[----:B------:R-:W-:Y:S01]  /*f560*/  VIADD R13, R13, 0xffffffff ;  /* 0xffffffff0d0d7836 */ /* 0x000fe20000000000 */
[----:B------:R-:W-:Y:S01]  /*f570*/  R2UR UR8, R3 ;  /* 0x00000000030872ca */ /* 0x000fe200000e0000 */
[----:B------:R-:W-:Y:S01]  /*f580*/  UIADD3 UR4, UP0, UR30, 0xf0, URZ ;  /* 0x000000f01e047890 */ /* 0x000fe2000ff1e03f */
[----:B------:R-:W-:Y:S01]  /*f590*/  R2UR UR27, R10 ;  /* 0x000000000a1b72ca */ /* 0x000fe200000e0000 */
[----:B------:R-:W-:Y:S01]  /*f5a0*/  IMAD.U32 R4, R4, 0x400, R10 ;  /* 0x0000040004047824 */ /* 0x000fe200078e000a */
[----:B------:R-:W-:Y:S01]  /*f5b0*/  R2UR UR9, R11 ;  /* 0x000000000b0972ca */ /* 0x000fe200000e0000 */
[----:B------:R-:W-:Y:S01]  /*f5c0*/  UIADD3 UR32, UP1, UR30, 0x1f0, URZ ;  /* 0x000001f01e207890 */ /* 0x000fe2000ff3e03f */
[----:B------:R-:W-:Y:S01]  /*f5d0*/  R2UR UR11, R7 ;  /* 0x00000000070b72ca */ /* 0x000fe200000e0000 */
[----:B------:R-:W-:Y:S01]  /*f5e0*/  UPRMT UR25, URZ, 0x5410, UR24 ;  /* 0x000054103f197896 */ /* 0x000fe20008000018 */
[----:B------:R-:W-:Y:S01]  /*f5f0*/  R2UR UR5, R4 ;  /* 0x00000000040572ca */ /* 0x000fe200000e0000 */
[----:B------:R-:W-:Y:S01]  /*f600*/  VIADD R3, R3, 0x1 ;  /* 0x0000000103037836 */ /* 0x000fe20000000000 */
[----:B------:R-:W-:Y:S01]  /*f610*/  R2UR UR10, R12 ;  /* 0x000000000c0a72ca */ /* 0x000fe200000e0000 */
[----:B------:R-:W-:Y:S01]  /*f620*/  UPRMT UR36, URZ, 0x5410, UR21 ;  /* 0x000054103f247896 */ /* 0x000fe20008000015 */
[----:B------:R-:W-:Y:S01]  /*f630*/  R2UR UR28, R6 ;  /* 0x00000000061c72ca */ /* 0x000fe200000e0000 */
[----:B------:R-:W-:Y:S01]  /*f640*/  ULEA UR8, UR8, UR19, 0xd ;  /* 0x0000001308087291 */ /* 0x000fe2000f8e683f */
[----:B------:R-:W-:Y:S01]  /*f650*/  ISETP.GT.AND P4, PT, R13, 0x1, PT ;  /* 0x000000010d00780c */ /* 0x000fe20003f84270 */
[----:B------:R-:W-:Y:S01]  /*f660*/  UIADD3.X UR33, URZ, UR31, URZ, UP1, !UPT ;  /* 0x0000001f3f217290 */ /* 0x000fe20008ffe43f */
[C---:B------:R-:W-:Y:S01]  /*f670*/  ISETP.NE.AND P1, PT, R3.reuse, 0x5, PT ;  /* 0x000000050300780c */ /* 0x040fe20003f25270 */
[----:B------:R-:W-:Y:S01]  /*f680*/  UIADD3 UR27, UR27, 0x2980, UR8 ;  /* 0x000029801b1b7890 */ /* 0x000fe2000fffe008 */
[----:B------:R-:W-:Y:S01]  /*f690*/  VIADD R12, R12, 0x20 ;  /* 0x000000200c0c7836 */ /* 0x000fe20000000000 */
[----:B------:R-:W-:Y:S01]  /*f6a0*/  UMOV UR6, 0x0 ;  /* 0x0000000000067882 */ /* 0x000fe20000000000 */
[----:B------:R-:W-:Y:S01]  /*f6b0*/  UMOV UR7, 0x10000000 ;  /* 0x1000000000077882 */ /* 0x000fe20000000000 */
[----:B------:R-:W-:Y:S01]  /*f6c0*/  UIADD3 UR26, UR5, 0x180, URZ ;  /* 0x00000180051a7890 */ /* 0x000fe2000fffe03f */
[----:B------:R-:W-:Y:S01]  /*f6d0*/  SEL R3, R3, RZ, P1 ;  /* 0x000000ff03037207 */ /* 0x000fe20000800000 */
[----:B------:R-:W-:-:S05]  /*f6e0*/  UIADD3.X UR5, URZ, UR31, URZ, UP0, !UPT ;  /* 0x0000001f3f057290 */ /* 0x000fca00087fe43f */
[----:B------:R-:W-:Y:S01]  /*f6f0*/  UMOV UR8, UR26 ;  /* 0x0000001a00087c82 */ /* 0x000fe20008000000 */
[----:B--2---:R-:W-:Y:S02]  /*f700*/  R2UR UR12, R5 ;  /* 0x00000000050c72ca */ /* 0x004fe400000e0000 */
[----:B------:R-:W-:-:S04]  /*f710*/  SEL R5, RZ, 0x1, P1 ;  /* 0x00000001ff057807 */ /* 0x000fc80000800000 */
[----:B------:R-:W-:-:S07]  /*f720*/  LOP3.LUT R2, R2, R5, RZ, 0x3c, !PT ;  /* 0x0000000502027212 */ /* 0x000fce00078e3cff */
[----:B------:R0:W-:Y:S02]  /*f730*/  UTMALDG.3D.MULTICAST [UR8], [UR4], UR25, desc[UR6] ;  /* 0x00000608040073b4 */ /* 0x0001e40008011819 */
[----:B0-----:R-:W-:Y:S01]  /*f740*/  UMOV UR8, UR27 ;  /* 0x0000001b00087c82 */ /* 0x001fe20008000000 */
[----:B------:R-:W-:Y:S02]  /*f750*/  UMOV UR11, UR28 ;  /* 0x0000001c000b7c82 */ /* 0x000fe40008000000 */
[----:B------:R0:W-:Y:S02]  /*f760*/  UTMALDG.3D.MULTICAST [UR8], [UR32], UR36, desc[UR6] ;  /* 0x00000608200073b4 */ /* 0x0001e40008011824 */
[----:B0-----:R-:W-:Y:S05]  /*f770*/  @P4 BRA `(.L_x_309) ;  /* 0xfffffffc00304947 */ /* 0x001fea000383ffff */
.L_x_305:
[----:B------:R-:W-:Y:S05]  /*f780*/  BSYNC B1 ;  /* 0x0000000000017941 */ /* 0x000fea0003800000 */
.L_x_304:
[----:B------:R-:W2:Y:S01]  /*f790*/  LDL.LU R15, [R1+0x84] ;  /* 0x00008400010f7983 */ /* 0x000ea20000300800 */
[----:B------:R-:W-:Y:S01]  /*f7a0*/  LOP3.LUT P5, RZ, R9, 0xff, RZ, 0xc0, !PT ;  /* 0x000000ff09ff7812 */ /* 0x000fe200078ac0ff */
[----:B------:R-:W-:Y:S01]  /*f7b0*/  VIADD R8, R8, UR14 ;  /* 0x0000000e08087c36 */ /* 0x000fe20008000000 */
[----:B------:R-:W-:Y:S01]  /*f7c0*/  UISETP.GE.U32.AND UP0, UPT, UR14, 0x5, UPT ;  /* 0x000000050e00788c */ /* 0x000fe2000bf06070 */
[----:B------:R-:W3:Y:S01]  /*f7d0*/  LDL.LU R14, [R1+0x88] ;  /* 0x00008800010e7983 */ /* 0x000ee20000300800 */
[----:B------:R-:W-:Y:S01]  /*f7e0*/  IMAD.U32 R5, RZ, RZ, UR14 ;  /* 0x0000000eff057e24 */ /* 0x000fe2000f8e00ff */
[----:B------:R-:W-:Y:S01]  /*f7f0*/  ULDC.64 UR4, c[0x0][0x650] ;  /* 0x0001940000047ab9 */ /* 0x000fe20000000a00 */
[----:B------:R-:W-:Y:S01]  /*f800*/  ISETP.GT.U32.AND P1, PT, R8, 0x4, PT ;  /* 0x000000040800780c */ /* 0x000fe20003f24070 */
[----:B------:R-:W-:Y:S01]  /*f810*/  BSSY B1, `(.L_x_310) ;  /* 0x0000072000017945 */ /* 0x000fe20003800000 */
[----:B------:R-:W-:Y:S02]  /*f820*/  PLOP3.LUT P4, PT, PT, PT, UP0, 0x80, 0x0 ;  /* 0x000000000000781c */ /* 0x000fe40003f8f008 */
[----:B------:R-:W-:-:S02]  /*f830*/  ISETP.LT.U32.AND P1, PT, R5, 0x5, P1 ;  /* 0x000000050500780c */ /* 0x000fc40000f21070 */
[----:B------:R-:W-:Y:S01]  /*f840*/  PRMT R9, RZ, 0x7610, R9 ;  /* 0x00007610ff097816 */ /* 0x000fe20000000009 */
[----:B------:R-:W0:Y:S01]  /*f850*/  @P5 S2R R3, SR_CgaCtaId ;  /* 0x0000000000035919 */ /* 0x000e220000008800 */
[----:B------:R-:W-:-:S04]  /*f860*/  @P5 MOV R2, 0x400 ;  /* 0x0000040000025802 */ /* 0x000fc80000000f00 */
[----:B0-----:R-:W-:Y:S01]  /*f870*/  @P5 LEA R4, R3, R2, 0x18 ;  /* 0x0000000203045211 */ /* 0x001fe200078ec0ff */
[----:B------:R-:W-:-:S03]  /*f880*/  IMAD.WIDE.U32 R2, R8, -0x33333333, RZ ;  /* 0xcccccccd08027825 */ /* 0x000fc600078e00ff */
[----:B------:R0:W-:Y:S02]  /*f890*/  @P5 SYNCS.ARRIVE.TRANS64.A1T0 RZ, [R4+URZ+0x88], RZ ;  /* 0x000088ff04ff59a7 */ /* 0x0001e4000810003f */
[----:B------:R-:W-:Y:S02]  /*f8a0*/  SHF.R.U32.HI R5, RZ, 0x2, R3 ;  /* 0x00000002ff057819 */ /* 0x000fe40000011603 */
[----:B------:R-:W-:Y:S02]  /*f8b0*/  SEL R3, RZ, 0x1, !P1 ;  /* 0x00000001ff037807 */ /* 0x000fe40004800000 */
[----:B------:R-:W-:Y:S01]  /*f8c0*/  PRMT R2, RZ, 0x7610, R2 ;  /* 0x00007610ff027816 */ /* 0x000fe20000000002 */
[----:B------:R-:W-:Y:S01]  /*f8d0*/  IMAD R8, R5, -0x5, R8 ;  /* 0xfffffffb05087824 */ /* 0x000fe200078e0208 */
[----:B------:R-:W-:Y:S01]  /*f8e0*/  LOP3.LUT R0, R0, R3, RZ, 0x3c, !PT ;  /* 0x0000000300007212 */ /* 0x000fe200078e3cff */
[----:B0-----:R-:W-:Y:S02]  /*f8f0*/  IMAD.MOV.U32 R4, RZ, RZ, -0x1 ;  /* 0xffffffffff047424 */ /* 0x001fe400078e00ff */
[----:B------:R-:W-:Y:S01]  /*f900*/  IMAD.MOV.U32 R3, RZ, RZ, -0x1 ;  /* 0xffffffffff037424 */ /* 0x000fe200078e00ff */
[----:B------:R-:W-:Y:S01]  /*f910*/  @P4 LOP3.LUT R0, R0, 0x1, R5, 0x78, !PT ;  /* 0x0000000100004812 */ /* 0x000fe200078e7805 */
[----:B------:R-:W-:Y:S01]  /*f920*/  IMAD.MOV.U32 R5, RZ, RZ, -0x1 ;  /* 0xffffffffff057424 */ /* 0x000fe200078e00ff */
[----:B---3--:R-:W-:-:S04]  /*f930*/  IADD3 R14, P5, R14, UR22, RZ ;  /* 0x000000160e0e7c10 */ /* 0x008fc8000ffbe0ff */
[----:B--2---:R-:W-:Y:S01]  /*f940*/  IADD3.X R15, R15, UR15, RZ, P5, !PT ;  /* 0x0000000f0f0f7c10 */ /* 0x004fe2000affe4ff */
[----:B------:R0:W-:Y:S01]  /*f950*/  STL [R1+0x88], R14 ;  /* 0x0000880e01007387 */ /* 0x0001e20000100800 */
[----:B------:R-:W-:-:S03]  /*f960*/  ISETP.GE.U32.AND P1, PT, R14, UR4, PT ;  /* 0x000000040e007c0c */ /* 0x000fc6000bf26070 */
[----:B------:R0:W-:Y:S01]  /*f970*/  STL [R1+0x84], R15 ;  /* 0x0000840f01007387 */ /* 0x0001e20000100800 */
[----:B------:R-:W-:-:S03]  /*f980*/  ISETP.GE.U32.AND.EX P1, PT, R15, UR5, PT, P1 ;  /* 0x000000050f007c0c */ /* 0x000fc6000bf26110 */
[----:B------:R0:W-:Y:S04]  /*f990*/  STL [R1+0x8c], R5 ;  /* 0x00008c0501007387 */ /* 0x0001e80000100800 */
[----:B------:R0:W-:Y:S04]  /*f9a0*/  STL [R1+0x90], R4 ;  /* 0x0000900401007387 */ /* 0x0001e80000100800 */
[----:B------:R0:W-:Y:S02]  /*f9b0*/  STL [R1+0x7c], R3 ;  /* 0x00007c0301007387 */ /* 0x0001e40000100800 */
[----:B------:R-:W-:Y:S05]  /*f9c0*/  @P1 BRA `(.L_x_311) ;  /* 0x0000000400581947 */ /* 0x000fea0003800000 */
[----:B------:R-:W-:Y:S01]  /*f9d0*/  ULDC.64 UR4, c[0x0][0x628] ;  /* 0x00018a0000047ab9 */ /* 0x000fe20000000a00 */
[----:B------:R-:W1:Y:S01]  /*f9e0*/  S2R R12, SR_CTAID.X ;  /* 0x00000000000c7919 */ /* 0x000e620000002500 */
[----:B------:R-:W-:Y:S01]  /*f9f0*/  ISETP.NE.U32.AND P1, PT, RZ, UR4, PT ;  /* 0x00000004ff007c0c */ /* 0x000fe2000bf25070 */
[----:B------:R-:W-:Y:S01]  /*fa00*/  ULDC UR7, c[0x0][0x630] ;  /* 0x00018c0000077ab9 */ /* 0x000fe20000000800 */
[----:B------:R-:W-:Y:S01]  /*fa10*/  IMAD.MOV.U32 R2, RZ, RZ, R14 ;  /* 0x000000ffff027224 */ /* 0x000fe200078e000e */
[----:B------:R-:W2:Y:S01]  /*fa20*/  S2R R10, SR_CTAID.Y ;  /* 0x00000000000a7919 */ /* 0x000ea20000002600 */
[----:B------:R-:W-:Y:S01]  /*fa30*/  ISETP.NE.AND.EX P1, PT, RZ, UR5, PT, P1 ;  /* 0x00000005ff007c0c */ /* 0x000fe2000bf25310 */
[----:B0-----:R-:W-:-:S12]  /*fa40*/  IMAD.MOV.U32 R3, RZ, RZ, R15 ;  /* 0x000000ffff037224 */ /* 0x001fd800078e000f */
[----:B------:R-:W-:Y:S05]  /*fa50*/  @!P1 BRA `(.L_x_312) ;  /* 0x0000000000289947 */ /* 0x000fea0003800000 */
[----:B------:R-:W-:Y:S02]  /*fa60*/  ULDC UR6, c[0x0][0x634] ;  /* 0x00018d0000067ab9 */ /* 0x000fe40000000800 */
[----:B------:R-:W-:-:S05]  /*fa70*/  IADD3 R7, P1, R14, UR6, RZ ;  /* 0x000000060e077c10 */ /* 0x000fca000ff3e0ff */
[----:B------:R-:W-:-:S04]  /*fa80*/  IMAD.X R11, RZ, RZ, R15, P1 ;  /* 0x000000ffff0b7224 */ /* 0x000fc800008e060f */
[----:B------:R-:W-:-:S04]  /*fa90*/  IMAD.WIDE.U32 R4, R11, UR4, RZ ;  /* 0x000000040b047c25 */ /* 0x000fc8000f8e00ff */
[----:B------:R-:W-:-:S04]  /*faa0*/  IMAD.WIDE.U32 R4, P1, R7, UR5, R4 ;  /* 0x0000000507047c25 */ /* 0x000fc8000f820004 */
[----:B------:R-:W-:-:S04]  /*fab0*/  IMAD.WIDE.U32 R6, R7, UR4, RZ ;  /* 0x0000000407067c25 */ /* 0x000fc8000f8e00ff */
[----:B------:R-:W-:Y:S01]  /*fac0*/  IMAD.X R3, RZ, RZ, RZ, P1 ;  /* 0x000000ffff037224 */ /* 0x000fe200008e06ff */
[----:B------:R-:W-:Y:S01]  /*fad0*/  IADD3 RZ, P1, R7, R4, RZ ;  /* 0x0000000407ff7210 */ /* 0x000fe20007f3e0ff */
[----:B------:R-:W-:-:S04]  /*fae0*/  IMAD.MOV.U32 R2, RZ, RZ, R5 ;  /* 0x000000ffff027224 */ /* 0x000fc800078e0005 */
[----:B------:R-:W-:-:S08]  /*faf0*/  IMAD.WIDE.U32.X R2, R11, UR5, R2, P1 ;  /* 0x000000050b027c25 */ /* 0x000fd000088e0402 */
.L_x_312:
[--C-:B------:R-:W-:Y:S01]  /*fb00*/  SHF.R.U64 R11, R2, UR7, R3.reuse ;  /* 0x00000007020b7c19 */ /* 0x100fe20008001203 */
[----:B------:R-:W-:Y:S01]  /*fb10*/  ULDC.64 UR4, c[0x0][0x620] ;  /* 0x0001880000047ab9 */ /* 0x000fe20000000a00 */
[----:B------:R-:W-:Y:S01]  /*fb20*/  SHF.R.U32.HI R2, RZ, UR7, R3 ;  /* 0x00000007ff027c19 */ /* 0x000fe20008011603 */
[----:B------:R-:W-:Y:S01]  /*fb30*/  IMAD.MOV.U32 R3, RZ, RZ, R15 ;  /* 0x000000ffff037224 */ /* 0x000fe200078e000f */
[----:B------:R-:W-:Y:S01]  /*fb40*/  IADD3 R5, P1, RZ, -R11, RZ ;  /* 0x8000000bff057210 */ /* 0x000fe20007f3e0ff */
[----:B------:R-:W0:Y:S01]  /*fb50*/  LDC R7, c[0x0][0x144] ;  /* 0x00005100ff077b82 */ /* 0x000e220000000800 */
[----:B-1----:R-:W-:Y:S01]  /*fb60*/  I2FP.F32.U32 R6, R12 ;  /* 0x0000000c00067245 */ /* 0x002fe20000201000 */
[----:B------:R-:W-:Y:S01]  /*fb70*/  ULDC.64 UR8, c[0x0][0x640] ;  /* 0x0001900000087ab9 */ /* 0x000fe20000000a00 */
[----:B------:R-:W-:Y:S01]  /*fb80*/  ULDC UR6, c[0x0][0x608] ;  /* 0x0001820000067ab9 */ /* 0x000fe20000000800 */
[----:B------:R-:W-:Y:S01]  /*fb90*/  IMAD.X R2, RZ, RZ, ~R2, P1 ;  /* 0x000000ffff027224 */ /* 0x000fe200008e0e02 */
[----:B------:R-:W-:-:S03]  /*fba0*/  ISETP.NE.U32.AND P1, PT, RZ, UR8, PT ;  /* 0x00000008ff007c0c */ /* 0x000fc6000bf25070 */
[----:B------:R-:W-:Y:S01]  /*fbb0*/  IMAD R4, R2, UR4, RZ ;  /* 0x0000000402047c24 */ /* 0x000fe2000f8e02ff */
[----:B------:R-:W1:Y:S01]  /*fbc0*/  LDC R15, c[0x0][0x148] ;  /* 0x00005200ff0f7b82 */ /* 0x000e620000000800 */
[----:B------:R-:W-:Y:S01]  /*fbd0*/  IMAD.MOV.U32 R2, RZ, RZ, R14 ;  /* 0x000000ffff027224 */ /* 0x000fe200078e000e */
[----:B------:R-:W-:-:S03]  /*fbe0*/  ISETP.NE.AND.EX P1, PT, RZ, UR9, PT, P1 ;  /* 0x00000009ff007c0c */ /* 0x000fc6000bf25310 */
[----:B------:R-:W-:Y:S01]  /*fbf0*/  IMAD.WIDE.U32 R2, R5, UR4, R2 ;  /* 0x0000000405027c25 */ /* 0x000fe2000f8e0002 */
[----:B------:R-:W-:-:S03]  /*fc00*/  ULDC UR4, c[0x0][0x150] ;  /* 0x0000540000047ab9 */ /* 0x000fc60000000800 */
[----:B------:R-:W-:Y:S01]  /*fc10*/  FMUL R6, R6, UR4 ;  /* 0x0000000406067c20 */ /* 0x000fe20008400000 */
[----:B------:R-:W-:Y:S01]  /*fc20*/  IMAD R5, R5, UR5, R4 ;  /* 0x0000000505057c24 */ /* 0x000fe2000f8e0204 */
[----:B------:R-:W-:Y:S01]  /*fc30*/  ULDC UR4, c[0x0][0x618] ;  /* 0x0001860000047ab9 */ /* 0x000fe20000000800 */
[----:B------:R-:W-:Y:S02]  /*fc40*/  ULDC UR5, c[0x0][0x154] ;  /* 0x0000550000057ab9 */ /* 0x000fe40000000800 */
[----:B------:R-:W-:Y:S01]  /*fc50*/  IMAD.IADD R3, R3, 0x1, R5 ;  /* 0x0000000103037824 */ /* 0x000fe200078e0205 */
[----:B------:R-:W3:Y:S04]  /*fc60*/  F2I.U32.TRUNC.NTZ R6, R6 ;  /* 0x0000000600067305 */ /* 0x000ee8000020f000 */
[----:B------:R-:W-:-:S02]  /*fc70*/  SHF.R.U64 R13, R2, UR4, R3 ;  /* 0x00000004020d7c19 */ /* 0x000fc40008001203 */
[----:B--2---:R-:W-:-:S05]  /*fc80*/  I2FP.F32.U32 R2, R10 ;  /* 0x0000000a00027245 */ /* 0x004fca0000201000 */
[----:B------:R-:W-:Y:S01]  /*fc90*/  FMUL R4, R2, UR5 ;  /* 0x0000000502047c20 */ /* 0x000fe20008400000 */
[----:B------:R-:W-:Y:S01]  /*fca0*/  SHF.R.U32.HI R2, RZ, UR4, R3 ;  /* 0x00000004ff027c19 */ /* 0x000fe20008011603 */
[----:B------:R-:W-:Y:S02]  /*fcb0*/  ULDC UR4, c[0x0][0x658] ;  /* 0x0001960000047ab9 */ /* 0x000fe40000000800 */
[----:B------:R2:W4:Y:S01]  /*fcc0*/  F2I.U32.TRUNC.NTZ R18, R4 ;  /* 0x0000000400127305 */ /* 0x000522000020f000 */
[----:B------:R-:W-:Y:S01]  /*fcd0*/  SHF.R.U64 R16, R13, UR6, R2 ;  /* 0x000000060d107c19 */ /* 0x000fe20008001202 */
[----:B---3--:R-:W-:Y:S01]  /*fce0*/  IMAD.MOV R6, RZ, RZ, -R6 ;  /* 0x000000ffff067224 */ /* 0x008fe200078e0a06 */
[----:B------:R-:W-:-:S03]  /*fcf0*/  SHF.R.U32.HI R3, RZ, UR6, R2 ;  /* 0x00000006ff037c19 */ /* 0x000fc60008011602 */
[----:B0-----:R-:W-:Y:S01]  /*fd00*/  IMAD R12, R7, R6, R12 ;  /* 0x00000006070c7224 */ /* 0x001fe200078e020c */
[--C-:B------:R-:W-:Y:S02]  /*fd10*/  SHF.R.U64 R14, R16, UR4, R3.reuse ;  /* 0x00000004100e7c19 */ /* 0x100fe40008001203 */
[----:B------:R-:W-:-:S03]  /*fd20*/  SHF.R.U32.HI R3, RZ, UR4, R3 ;  /* 0x00000004ff037c19 */ /* 0x000fc60008011603 */
[----:B------:R-:W-:Y:S01]  /*fd30*/  IMAD.MOV.U32 R2, RZ, RZ, R14 ;  /* 0x000000ffff027224 */ /* 0x000fe200078e000e */
[----:B--2-4-:R-:W-:Y:S06]  /*fd40*/  @!P1 BRA `(.L_x_313) ;  /* 0x0000000000289947 */ /* 0x014fec0003800000 */
        /* <DEDUP_REMOVED lines=10> */
.L_x_313:
[----:B------:R-:W-:Y:S01]  /*fdf0*/  ULDC UR4, c[0x0][0x648] ;  /* 0x0001920000047ab9 */ /* 0x000fe20000000800 */
[----:B------:R-:W-:Y:S01]  /*fe00*/  IMAD.MOV R18, RZ, RZ, -R18 ;  /* 0x000000ffff127224 */ /* 0x000fe200078e0a12 */
[----:B------:R-:W-:Y:S01]  /*fe10*/  SHF.R.U64 R3, R2, UR4, R3 ;  /* 0x0000000402037c19 */ /* 0x000fe20008001203 */
[----:B------:R-:W-:Y:S01]  /*fe20*/  ULDC UR4, c[0x0][0x638] ;  /* 0x00018e0000047ab9 */ /* 0x000fe20000000800 */
[----:B------:R-:W-:Y:S01]  /*fe30*/  LOP3.LUT R2, R16, UR20, RZ, 0xc0, !PT ;  /* 0x0000001410027c12 */ /* 0x000fe2000f8ec0ff */
[----:B-1----:R-:W-:Y:S01]  /*fe40*/  @P2 IMAD R12, R15, R18, R10 ;  /* 0x000000120f0c2224 */ /* 0x002fe200078e020a */
[----:B------:R-:W-:Y:S01]  /*fe50*/  LOP3.LUT R13, R13, UR16, RZ, 0xc0, !PT ;  /* 0x000000100d0d7c12 */ /* 0x000fe2000f8ec0ff */
[----:B------:R-:W-:Y:S01]  /*fe60*/  IMAD.MOV R5, RZ, RZ, -R3 ;  /* 0x000000ffff057224 */ /* 0x000fe200078e0a03 */
[----:B------:R-:W-:Y:S01]  /*fe70*/  ULDC UR5, c[0x0][0x610] ;  /* 0x0001840000057ab9 */ /* 0x000fe20000000800 */
[----:B------:R-:W-:Y:S02]  /*fe80*/  IMAD R3, R3, UR17, R2 ;  /* 0x0000001103037c24 */ /* 0x000fe4000f8e0202 */
[----:B------:R-:W-:Y:S01]  /*fe90*/  IMAD R14, R5, UR4, R14 ;  /* 0x00000004050e7c24 */ /* 0x000fe2000f8e020e */
[----:B------:R-:W-:Y:S01]  /*fea0*/  ULDC UR4, c[0x0][0x600] ;  /* 0x0001800000047ab9 */ /* 0x000fe20000000800 */
[----:B------:R-:W-:-:S02]  /*feb0*/  IMAD R3, R3, UR5, R12 ;  /* 0x0000000503037c24 */ /* 0x000fc4000f8e020c */
[----:B------:R-:W-:Y:S02]  /*fec0*/  IMAD R14, R14, UR4, R13 ;  /* 0x000000040e0e7c24 */ /* 0x000fe4000f8e020d */
[----:B------:R-:W-:-:S03]  /*fed0*/  IMAD.MOV.U32 R2, RZ, RZ, 0x1 ;  /* 0x00000001ff027424 */ /* 0x000fc600078e00ff */
[----:B------:R-:W-:Y:S02]  /*fee0*/  SEL R4, R14, R3, !P2 ;  /* 0x000000030e047207 */ /* 0x000fe40005000000 */
[----:B------:R-:W-:-:S03]  /*fef0*/  SEL R3, R3, R14, !P2 ;  /* 0x0000000e03037207 */ /* 0x000fc60005000000 */
[----:B------:R1:W-:Y:S04]  /*ff00*/  STL [R1+0x90], R4 ;  /* 0x0000900401007387 */ /* 0x0003e80000100800 */
[----:B------:R1:W-:Y:S04]  /*ff10*/  STL [R1+0x7c], R11 ;  /* 0x00007c0b01007387 */ /* 0x0003e80000100800 */
[----:B------:R1:W-:Y:S02]  /*ff20*/  STL [R1+0x8c], R3 ;  /* 0x00008c0301007387 */ /* 0x0003e40000100800 */
.L_x_311:
[----:B------:R-:W-:Y:S05]  /*ff30*/  BSYNC B1 ;  /* 0x0000000000017941 */ /* 0x000fea0003800000 */
.L_x_310:
[----:B------:R-:W-:-:S13]  /*ff40*/  LOP3.LUT P1, RZ, R2, 0xff, RZ, 0xc0, !PT ;  /* 0x000000ff02ff7812 */ /* 0x000fda000782c0ff */
[----:B------:R-:W-:Y:S05]  /*ff50*/  @P1 BRA `(.L_x_314) ;  /* 0xfffffff000f81947 */ /* 0x000fea000383ffff */
[----:B------:R-:W-:Y:S05]  /*ff60*/  BSYNC B0 ;  /* 0x0000000000007941 */ /* 0x000fea0003800000 */
.L_x_302:
[----:B------:R-:W-:-:S03]  /*ff70*/  UMOV UR4, 0xffffffff ;  /* 0xffffffff00047882 */ /* 0x000fc60000000000 */
[----:B------:R-:W-:Y:S05]  /*ff80*/  BRA.DIV UR4, `(.L_x_315) ;  /* 0x00000006047c7947 */ /* 0x000fea000b800000 */
[----:B------:R-:W-:-:S13]  /*ff90*/  ELECT P0, URZ, PT ;  /* 0x00000000003f782f */ /* 0x000fda0003800000 */
.L_x_332:
[----:B------:R-:W-:Y:S04]  /*ffa0*/  BSSY B0, `(.L_x_316) ;  /* 0x0000035000007945 */ /* 0x000fe80003800000 */
[----:B------:R-:W-:Y:S05]  /*ffb0*/  @!P0 BRA `(.L_x_317) ;  /* 0x0000000000cc8947 */ /* 0x000fea0003800000 */
[----:B------:R-:W-:-:S04]  /*ffc0*/  ULOP3.LUT UR4, UR13, 0x2, URZ, 0xfc, !UPT ;  /* 0x000000020d047892 */ /* 0x000fc8000f8efc3f */
[----:B------:R-:W-:-:S06]  /*ffd0*/  UISETP.NE.AND UP0, UPT, UR4, 0x3, UPT ;  /* 0x000000030400788c */ /* 0x000fcc000bf05270 */
[----:B------:R-:W-:-:S13]  /*ffe0*/  PLOP3.LUT P0, PT, PT, PT, UP0, 0x80, 0x0 ;  /* 0x000000000000781c */ /* 0x000fda0003f0f008 */
[----:B------:R-:W-:Y:S05]  /*fff0*/  @!P0 BRA `(.L_x_318) ;  /* 0x0000000000048947 */ /* 0x000fea0003800000 */
[----:B------:R-:W-:Y:S01]  /*10000*/  BPT.TRAP 0x1 ;  /* 0x000000040000795c */ /* 0x000fe20000300000 */
.L_x_318:
[----:B01----:R-:W0:Y:S01]  /*10010*/  S2R R3, SR_CgaCtaId ;  /* 0x0000000000037919 */ /* 0x003e220000008800 */
[----:B------:R-:W-:-:S04]  /*10020*/  MOV R2, 0x400 ;  /* 0x0000040000027802 */ /* 0x000fc80000000f00 */
[----:B0-----:R-:W-:Y:S02]  /*10030*/  LEA R3, R3, R2, 0x18 ;  /* 0x0000000203037211 */ /* 0x001fe400078ec0ff */
[----:B------:R-:W-:-:S03]  /*10040*/  SHF.L.U32 R2, R0, 0x1f, RZ ;  /* 0x0000001f00027819 */ /* 0x000fc600000006ff */
[----:B------:R-:W-:-:S04]  /*10050*/  VIADD R3, R3, 0x28 ;  /* 0x0000002803037836 */ /* 0x000fc80000000000 */
[C---:B------:R-:W-:Y:S02]  /*10060*/  IMAD R7, R8.reuse, 0x8, R3 ;  /* 0x0000000808077824 */ /* 0x040fe400078e0203 */
[----:B------:R-:W-:Y:S02]  /*10070*/  VIADD R8, R8, 0x1 ;  /* 0x0000000108087836 */ /* 0x000fe40000000000 */
[----:B------:R-:W0:Y:S03]  /*10080*/  SYNCS.PHASECHK.TRANS64.TRYWAIT P0, [R7+URZ], R2 ;  /* 0x00000002070075a7 */ /* 0x000e26000800017f */
[----:B------:R-:W-:-:S04]  /*10090*/  ISETP.NE.AND P1, PT, R8, 0x5, PT ;  /* 0x000000050800780c */ /* 0x000fc80003f25270 */
[----:B------:R-:W-:Y:S02]  /*100a0*/  SEL R5, RZ, 0x1, P1 ;  /* 0x00000001ff057807 */ /* 0x000fe40000800000 */
[----:B------:R-:W-:Y:S02]  /*100b0*/  SEL R8, R8, RZ, P1 ;  /* 0x000000ff08087207 */ /* 0x000fe40000800000 */
[----:B------:R-:W-:-:S03]  /*100c0*/  LOP3.LUT R5, R0, R5, RZ, 0x3c, !PT ;  /* 0x0000000500057212 */ /* 0x000fc600078e3cff */
[----:B------:R-:W-:Y:S01]  /*100d0*/  IMAD R9, R8, 0x8, R3 ;  /* 0x0000000808097824 */ /* 0x000fe200078e0203 */
[----:B------:R-:W-:Y:S01]  /*100e0*/  SHF.L.U32 R4, R5, 0x1f, RZ ;  /* 0x0000001f05047819 */ /* 0x000fe200000006ff */
[----:B0-----:R-:W-:Y:S06]  /*100f0*/  @!P0 BRA `(.L_x_319) ;  /* 0x0000000400448947 */ /* 0x001fec0003800000 */
.L_x_333:
[----:B------:R-:W1:Y:S01]  /*10100*/  SYNCS.PHASECHK.TRANS64.TRYWAIT P0, [R9+URZ], R4 ;  /* 0x00000004090075a7 */ /* 0x000e62000800017f */
[----:B------:R-:W-:-:S05]  /*10110*/  VIADD R0, R8, 0x1 ;  /* 0x0000000108007836 */ /* 0x000fca0000000000 */
[----:B------:R-:W-:-:S04]  /*10120*/  ISETP.NE.AND P1, PT, R0, 0x5, PT ;  /* 0x000000050000780c */ /* 0x000fc80003f25270 */
[----:B0-----:R-:W-:Y:S02]  /*10130*/  SEL R2, RZ, 0x1, P1 ;  /* 0x00000001ff027807 */ /* 0x001fe40000800000 */
[----:B------:R-:W-:Y:S02]  /*10140*/  SEL R0, R0, RZ, P1 ;  /* 0x000000ff00007207 */ /* 0x000fe40000800000 */
[----:B------:R-:W-:-:S03]  /*10150*/  LOP3.LUT R7, R5, R2, RZ, 0x3c, !PT ;  /* 0x0000000205077212 */ /* 0x000fc600078e3cff */
[----:B------:R-:W-:Y:S01]  /*10160*/  IMAD R6, R0, 0x8, R3 ;  /* 0x0000000800067824 */ /* 0x000fe200078e0203 */
[----:B------:R-:W-:Y:S01]  /*10170*/  SHF.L.U32 R5, R7, 0x1f, RZ ;  /* 0x0000001f07057819 */ /* 0x000fe200000006ff */
[----:B-1----:R-:W-:Y:S06]  /*10180*/  @!P0 BRA `(.L_x_320) ;  /* 0x0000000400348947 */ /* 0x002fec0003800000 */
.L_x_334:
[----:B------:R-:W1:Y:S01]  /*10190*/  SYNCS.PHASECHK.TRANS64.TRYWAIT P0, [R6+URZ], R5 ;  /* 0x00000005060075a7 */ /* 0x000e62000800017f */
[----:B------:R-:W-:-:S05]  /*101a0*/  VIADD R0, R0, 0x1 ;  /* 0x0000000100007836 */ /* 0x000fca0000000000 */
[----:B------:R-:W-:-:S04]  /*101b0*/  ISETP.NE.AND P1, PT, R0, 0x5, PT ;  /* 0x000000050000780c */ /* 0x000fc80003f25270 */
[----:B------:R-:W-:Y:S02]  /*101c0*/  SEL R2, RZ, 0x1, P1 ;  /* 0x00000001ff027807 */ /* 0x000fe40000800000 */
[----:B------:R-:W-:Y:S02]  /*101d0*/  SEL R0, R0, RZ, P1 ;  /* 0x000000ff00007207 */ /* 0x000fe40000800000 */
[----:B------:R-:W-:-:S03]  /*101e0*/  LOP3.LUT R7, R7, R2, RZ, 0x3c, !PT ;  /* 0x0000000207077212 */ /* 0x000fc600078e3cff */
[----:B0-----:R-:W-:Y:S01]  /*101f0*/  IMAD R9, R0, 0x8, R3 ;  /* 0x0000000800097824 */ /* 0x001fe200078e0203 */
[----:B------:R-:W-:Y:S01]  /*10200*/  SHF.L.U32 R4, R7, 0x1f, RZ ;  /* 0x0000001f07047819 */ /* 0x000fe200000006ff */
[----:B-1----:R-:W-:Y:S06]  /*10210*/  @!P0 BRA `(.L_x_321) ;  /* 0x0000000400248947 */ /* 0x002fec0003800000 */
.L_x_335:
[----:B------:R-:W1:Y:S01]  /*10220*/  SYNCS.PHASECHK.TRANS64.TRYWAIT P0, [R9+URZ], R4 ;  /* 0x00000004090075a7 */ /* 0x000e62000800017f */
[----:B------:R-:W-:-:S05]  /*10230*/  VIADD R0, R0, 0x1 ;  /* 0x0000000100007836 */ /* 0x000fca0000000000 */
[----:B------:R-:W-:-:S04]  /*10240*/  ISETP.NE.AND P1, PT, R0, 0x5, PT ;  /* 0x000000050000780c */ /* 0x000fc80003f25270 */
[----:B------:R-:W-:Y:S02]  /*10250*/  SEL R2, RZ, 0x1, P1 ;  /* 0x00000001ff027807 */ /* 0x000fe40000800000 */
[----:B------:R-:W-:Y:S02]  /*10260*/  SEL R0, R0, RZ, P1 ;  /* 0x000000ff00007207 */ /* 0x000fe40000800000 */
[----:B------:R-:W-:Y:S01]  /*10270*/  LOP3.LUT R2, R7, R2, RZ, 0x3c, !PT ;  /* 0x0000000207027212 */ /* 0x000fe200078e3cff */
[----:B-1----:R-:W-:Y:S06]  /*10280*/  @!P0 BRA `(.L_x_322) ;  /* 0x00000004001c8947 */ /* 0x002fec0003800000 */
.L_x_336:
[----:B------:R-:W-:Y:S01]  /*10290*/  IMAD R3, R0, 0x8, R3 ;  /* 0x0000000800037824 */ /* 0x000fe200078e0203 */
[----:B------:R-:W-:-:S07]  /*102a0*/  SHF.L.U32 R0, R2, 0x1f, RZ ;  /* 0x0000001f02007819 */ /* 0x000fce00000006ff */
.L_x_323:
[----:B--2---:R2:W3:Y:S02]  /*102b0*/  SYNCS.PHASECHK.TRANS64.TRYWAIT P0, [R3+URZ], R0 ;  /* 0x00000000030075a7 */ /* 0x0044e4000800017f */
[----:B---3--:R-:W-:Y:S05]  /*102c0*/  @!P0 NANOSLEEP.SYNCS 0x989680 ;  /* 0x009896800000895d */ /* 0x008fea0003900000 */
[----:B------:R-:W3:Y:S02]  /*102d0*/  @!P0 SYNCS.PHASECHK.TRANS64 P0, [R3+URZ], R0 ;  /* 0x00000000030085a7 */ /* 0x000ee4000800007f */
[----:B---3--:R-:W-:Y:S05]  /*102e0*/  @!P0 BRA `(.L_x_323) ;  /* 0xfffffffc00f08947 */ /* 0x008fea000383ffff */
.L_x_317:
[----:B------:R-:W-:Y:S05]  /*102f0*/  BSYNC B0 ;  /* 0x0000000000007941 */ /* 0x000fea0003800000 */
.L_x_316:
[----:B------:R-:W-:Y:S05]  /*10300*/  EXIT ;  /* 0x000000000000794d */ /* 0x000fea0003800000 */
.L_x_19:
[----:B----4-:R-:W-:-:S04]  /*10310*/  IMAD.U32 R3, RZ, RZ, UR17 ;  /* 0x00000011ff037e24 */ /* 0x010fc8000f8e00ff */
[----:B------:R4:W0:Y:S03]  /*10320*/  SYNCS.PHASECHK.TRANS64.TRYWAIT P0, [R3+URZ+-0x8], R0 ;  /* 0xfffff800030075a7 */ /* 0x000826000800017f */
[----:B0-----:R-:W-:Y:S05]  /*10330*/  @!P0 NANOSLEEP.SYNCS 0x989680 ;  /* 0x009896800000895d */ /* 0x001fea0003900000 */
[----:B------:R-:W0:Y:S02]  /*10340*/  @!P0 SYNCS.PHASECHK.TRANS64 P0, [R3+URZ+-0x8], R0 ;  /* 0xfffff800030085a7 */ /* 0x000e24000800007f */
[----:B0-----:R-:W-:Y:S05]  /*10350*/  @!P0 BRA `(.L_x_19) ;  /* 0xfffffffc00ec8947 */ /* 0x001fea000383ffff */
[----:B------:R-:W-:Y:S05]  /*10360*/  BRA `(.L_x_324) ;  /* 0xffffff1400387947 */ /* 0x000fea000383ffff */
.L_x_24:
[----:B-1----:R-:W-:-:S04]  /*10370*/  IMAD.U32 R3, RZ, RZ, UR6 ;  /* 0x00000006ff037e24 */ /* 0x002fc8000f8e00ff */
[----:B------:R1:W2:Y:S03]  /*10380*/  SYNCS.PHASECHK.TRANS64.TRYWAIT P0, [R3+URZ], R0 ;  /* 0x00000000030075a7 */ /* 0x0002a6000800017f */
[----:B--2---:R-:W-:Y:S05]  /*10390*/  @!P0 NANOSLEEP.SYNCS 0x989680 ;  /* 0x009896800000895d */ /* 0x004fea0003900000 */
[----:B------:R-:W2:Y:S02]  /*103a0*/  @!P0 SYNCS.PHASECHK.TRANS64 P0, [R3+URZ], R0 ;  /* 0x00000000030085a7 */ /* 0x000ea4000800007f */
[----:B--2---:R-:W-:Y:S05]  /*103b0*/  @!P0 BRA `(.L_x_24) ;  /* 0xfffffffc00ec8947 */ /* 0x004fea000383ffff */
[----:B------:R-:W-:Y:S05]  /*103c0*/  BRA `(.L_x_23) ;  /* 0xffffff1c00a47947 */ /* 0x000fea000383ffff */
.L_x_30:
[----:B-----5:R1:W-:Y:S02]  /*103d0*/  STL [R1+0xa4], R0 ;  /* 0x0000a40001007387 */ /* 0x0203e40000100800 */
[----:B-1----:R-:W-:-:S04]  /*103e0*/  IMAD.U32 R0, RZ, RZ, UR9 ;  /* 0x00000009ff007e24 */ /* 0x002fc8000f8e00ff */
[----:B------:R1:W3:Y:S03]  /*103f0*/  SYNCS.PHASECHK.TRANS64.TRYWAIT P0, [R0+URZ], R229 ;  /* 0x000000e5000075a7 */ /* 0x0002e6000800017f */
[----:B---3--:R-:W-:Y:S05]  /*10400*/  @!P0 NANOSLEEP.SYNCS 0x989680 ;  /* 0x009896800000895d */ /* 0x008fea0003900000 */
[----:B------:R1:W3:Y:S02]  /*10410*/  @!P0 SYNCS.PHASECHK.TRANS64 P0, [R0+URZ], R229 ;  /* 0x000000e5000085a7 */ /* 0x0002e4000800007f */
[----:B-1----:R1:W5:Y:S02]  /*10420*/  LDL.LU R0, [R1+0xa4] ;  /* 0x0000a40001007983 */ /* 0x0023640000300800 */
[----:B-1-3--:R-:W-:Y:S05]  /*10430*/  @!P0 BRA `(.L_x_30) ;  /* 0xfffffffc00e48947 */ /* 0x00afea000383ffff */
[----:B------:R-:W-:Y:S05]  /*10440*/  BRA `(.L_x_29) ;  /* 0xffffff2c00f87947 */ /* 0x000fea000383ffff */
.L_x_38:
[----:B0-----:R-:W-:-:S04]  /*10450*/  IMAD.U32 R25, RZ, RZ, UR17 ;  /* 0x00000011ff197e24 */ /* 0x001fc8000f8e00ff */
[----:B------:R0:W3:Y:S03]  /*10460*/  SYNCS.PHASECHK.TRANS64.TRYWAIT P0, [R25+URZ+0x8], R24 ;  /* 0x00000818190075a7 */ /* 0x0000e6000800017f */
[----:B---3--:R-:W-:Y:S05]  /*10470*/  @!P0 NANOSLEEP.SYNCS 0x989680 ;  /* 0x009896800000895d */ /* 0x008fea0003900000 */
[----:B------:R-:W3:Y:S02]  /*10480*/  @!P0 SYNCS.PHASECHK.TRANS64 P0, [R25+URZ+0x8], R24 ;  /* 0x00000818190085a7 */ /* 0x000ee4000800007f */
[----:B---3--:R-:W-:Y:S05]  /*10490*/  @!P0 BRA `(.L_x_38) ;  /* 0xfffffffc00ec8947 */ /* 0x008fea000383ffff */
[----:B------:R-:W-:Y:S05]  /*104a0*/  BRA `(.L_x_325) ;  /* 0xffffff5000fc7947 */ /* 0x000fea000383ffff */
.L_x_303:
[----:B------:R-:W-:Y:S01]  /*104b0*/  BSSY B1, `(.L_x_326) ;  /* 0x0000006000017945 */ /* 0x000fe20003800000 */
[----:B------:R-:W-:-:S07]  /*104c0*/  IMAD.MOV.U32 R2, RZ, RZ, -0x1 ;  /* 0xffffffffff027424 */ /* 0x000fce00078e00ff */
[----:B------:R-:W-:Y:S05]  /*104d0*/  WARPSYNC.COLLECTIVE R2, `(.L_x_327) ;  /* 0x00000000020c7348 */ /* 0x000fea0003c00000 */
[----:B------:R-:W-:Y:S02]  /*104e0*/  ELECT P1, UR62, PT ;  /* 0x00000000003e782f */ /* 0x000fe40003820000 */
[----:B------:R-:W-:Y:S01]  /*104f0*/  MOV R2, UR62 ;  /* 0x0000003e00027c02 */ /* 0x000fe20008000f00 */
[----:B------:R-:W-:Y:S10]  /*10500*/  ENDCOLLECTIVE ;  /* 0x000000000000791b */ /* 0x000ff40003800000 */
.L_x_327:
[----:B------:R-:W-:Y:S05]  /*10510*/  BSYNC B1 ;  /* 0x0000000000017941 */ /* 0x000fea0003800000 */
.L_x_326:
[----:B------:R-:W-:Y:S05]  /*10520*/  BRA `(.L_x_328) ;  /* 0xffffffec00907947 */ /* 0x000fea000383ffff */
.L_x_306:
[----:B-1----:R1:W2:Y:S02]  /*10530*/  SYNCS.PHASECHK.TRANS64.TRYWAIT P1, [R11+URZ+0x28], R4 ;  /* 0x000028040b0075a7 */ /* 0x0022a4000802017f */
[----:B--2---:R-:W-:Y:S05]  /*10540*/  @!P1 NANOSLEEP.SYNCS 0x989680 ;  /* 0x009896800000995d */ /* 0x004fea0003900000 */
[----:B------:R-:W2:Y:S02]  /*10550*/  @!P1 SYNCS.PHASECHK.TRANS64 P1, [R11+URZ+0x28], R4 ;  /* 0x000028040b0095a7 */ /* 0x000ea4000802007f */
[----:B--2---:R-:W-:Y:S05]  /*10560*/  @!P1 BRA `(.L_x_306) ;  /* 0xfffffffc00f09947 */ /* 0x004fea000383ffff */
[----:B------:R-:W-:Y:S05]  /*10570*/  BRA `(.L_x_329) ;  /* 0xffffffec00d07947 */ /* 0x000fea000383ffff */
.L_x_315:
[----:B------:R-:W-:Y:S01]  /*10580*/  BSSY B0, `(.L_x_330) ;  /* 0x0000006000007945 */ /* 0x000fe20003800000 */
[----:B------:R-:W-:-:S07]  /*10590*/  IMAD.MOV.U32 R2, RZ, RZ, -0x1 ;  /* 0xffffffffff027424 */ /* 0x000fce00078e00ff */
[----:B01----:R-:W-:Y:S05]  /*105a0*/  WARPSYNC.COLLECTIVE R2, `(.L_x_331) ;  /* 0x00000000020c7348 */ /* 0x003fea0003c00000 */
[----:B------:R-:W-:Y:S02]  /*105b0*/  ELECT P1, UR62, PT ;  /* 0x00000000003e782f */ /* 0x000fe40003820000 */
[----:B------:R-:W-:Y:S01]  /*105c0*/  MOV R2, UR62 ;  /* 0x0000003e00027c02 */ /* 0x000fe20008000f00 */
[----:B01----:R-:W-:Y:S10]  /*105d0*/  ENDCOLLECTIVE ;  /* 0x000000000000791b */ /* 0x003ff40003800000 */
.L_x_331:
[----:B------:R-:W-:Y:S05]  /*105e0*/  BSYNC B0 ;  /* 0x0000000000007941 */ /* 0x000fea0003800000 */
.L_x_330:
[----:B------:R-:W-:Y:S01]  /*105f0*/  PLOP3.LUT P0, PT, P1, PT, PT, 0x80, 0x0 ;  /* 0x000000000000781c */ /* 0x000fe20000f0f070 */
[----:B------:R-:W-:-:S12]  /*10600*/  BRA `(.L_x_332) ;  /* 0xfffffff800647947 */ /* 0x000fd8000383ffff */
.L_x_319:
[----:B0-----:R0:W1:Y:S02]  /*10610*/  SYNCS.PHASECHK.TRANS64.TRYWAIT P0, [R7+URZ], R2 ;  /* 0x00000002070075a7 */ /* 0x001064000800017f */
[----:B-1----:R-:W-:Y:S05]  /*10620*/  @!P0 NANOSLEEP.SYNCS 0x989680 ;  /* 0x009896800000895d */ /* 0x002fea0003900000 */
[----:B------:R-:W1:Y:S02]  /*10630*/  @!P0 SYNCS.PHASECHK.TRANS64 P0, [R7+URZ], R2 ;  /* 0x00000002070085a7 */ /* 0x000e64000800007f */
[----:B-1----:R-:W-:Y:S05]  /*10640*/  @!P0 BRA `(.L_x_319) ;  /* 0xfffffffc00f08947 */ /* 0x002fea000383ffff */
[----:B------:R-:W-:Y:S05]  /*10650*/  BRA `(.L_x_333) ;  /* 0xfffffff800a87947 */ /* 0x000fea000383ffff */
.L_x_320:
[----:B0-----:R0:W1:Y:S02]  /*10660*/  SYNCS.PHASECHK.TRANS64.TRYWAIT P0, [R9+URZ], R4 ;  /* 0x00000004090075a7 */ /* 0x001064000800017f */
[----:B-1----:R-:W-:Y:S05]  /*10670*/  @!P0 NANOSLEEP.SYNCS 0x989680 ;  /* 0x009896800000895d */ /* 0x002fea0003900000 */
[----:B------:R-:W1:Y:S02]  /*10680*/  @!P0 SYNCS.PHASECHK.TRANS64 P0, [R9+URZ], R4 ;  /* 0x00000004090085a7 */ /* 0x000e64000800007f */
[----:B-1----:R-:W-:Y:S05]  /*10690*/  @!P0 BRA `(.L_x_320) ;  /* 0xfffffffc00f08947 */ /* 0x002fea000383ffff */
[----:B------:R-:W-:Y:S05]  /*106a0*/  BRA `(.L_x_334) ;  /* 0xfffffff800b87947 */ /* 0x000fea000383ffff */
.L_x_321:
[----:B0-----:R0:W1:Y:S02]  /*106b0*/  SYNCS.PHASECHK.TRANS64.TRYWAIT P0, [R6+URZ], R5 ;  /* 0x00000005060075a7 */ /* 0x001064000800017f */
[----:B-1----:R-:W-:Y:S05]  /*106c0*/  @!P0 NANOSLEEP.SYNCS 0x989680 ;  /* 0x009896800000895d */ /* 0x002fea0003900000 */
[----:B------:R-:W1:Y:S02]  /*106d0*/  @!P0 SYNCS.PHASECHK.TRANS64 P0, [R6+URZ], R5 ;  /* 0x00000005060085a7 */ /* 0x000e64000800007f */
[----:B-1----:R-:W-:Y:S05]  /*106e0*/  @!P0 BRA `(.L_x_321) ;  /* 0xfffffffc00f08947 */ /* 0x002fea000383ffff */
[----:B------:R-:W-:Y:S05]  /*106f0*/  BRA `(.L_x_335) ;  /* 0xfffffff800c87947 */ /* 0x000fea000383ffff */
.L_x_322:
[----:B-1----:R1:W2:Y:S02]  /*10700*/  SYNCS.PHASECHK.TRANS64.TRYWAIT P0, [R9+URZ], R4 ;  /* 0x00000004090075a7 */ /* 0x0022a4000800017f */
[----:B--2---:R-:W-:Y:S05]  /*10710*/  @!P0 NANOSLEEP.SYNCS 0x989680 ;  /* 0x009896800000895d */ /* 0x004fea0003900000 */
[----:B------:R-:W2:Y:S02]  /*10720*/  @!P0 SYNCS.PHASECHK.TRANS64 P0, [R9+URZ], R4 ;  /* 0x00000004090085a7 */ /* 0x000ea4000800007f */
[----:B--2---:R-:W-:Y:S05]  /*10730*/  @!P0 BRA `(.L_x_322) ;  /* 0xfffffffc00f08947 */ /* 0x004fea000383ffff */
[----:B------:R-:W-:Y:S05]  /*10740*/  BRA `(.L_x_336) ;  /* 0xfffffff800d07947 */ /* 0x000fea000383ffff */
.L_x_337:
[----:B------:R-:W-:-:S00]  /*10750*/  BRA `(.L_x_337) ;  /* 0xfffffffc00fc7947 */ /* 0x000fc0000383ffff */
[----:B------:R-:W-:-:S00]  /*10760*/  NOP ;  /* 0x0000000000007918 */ /* 0x000fc00000000000 */
        /* <DEDUP_REMOVED lines=9> */
.L_x_338:


//--------------------- .nv.shared._ZN7cutlass13device_kernelINS_4gemm6kernel13GemmUniversalIN4cute5tupleIJiiiiEEENS1_10collective13CollectiveMmaINS1_37MainloopSm90TmaGmmaWarpSpecializedFP8ILi5ENS5_IJNS4_1CILi2EEESB_NSA_ILi1EEEEEENS1_32KernelTmaWarpSpecializedPingpongEEENS5_IJNSA_ILi64EEENSA_ILi256EEENSA_ILi32EEEEEENS_12float_e5m2_tENS5_IJlSC_lEEESK_SL_NS4_8TiledMMAINS4_8MMA_AtomIJNS4_4SM904GMMA31MMA_64x256x32_F32E5M2E5M2_SS_TNILNSP_7ScaleInE1ELSR_1EEEEEENS4_6LayoutINS5_IJSC_SC_SC_EEENS5_IJNSA_ILi0EEESW_SW_EEEEENS5_IJNS4_10UnderscoreESZ_SZ_EEEEENS4_23SM90_TMA_LOAD_MULTICASTENS4_14ComposedLayoutINS4_7SwizzleILi1ELi4ELi3EEENS4_18smem_ptr_flag_bitsILi8EEENSU_INS5_IJNSA_ILi8EEESI_EEENS5_IJSI_SC_EEEEEEEvNS4_8identityES12_S1C_vS1D_EENS_8epilogue10collective6detail29Sm90TmaWarpSpecializedAdapterINS1G_15DefaultEpilogueISK_SL_SL_NS1F_6thread17LinearCombinationISK_Li1EffLNS1K_9ScaleType4KindE0ELNS_15FloatRoundStyleE2ESK_EENS1_15EpilogueDefaultEEEEEvvEEEEvNT_6ParamsE --------------------------
	.section	.nv.shared._ZN7cutlass13device_kernelINS_4gemm6kernel13GemmUniversalIN4cute5tupleIJiiiiEEENS1_10collective13CollectiveMmaINS1_37MainloopSm90TmaGmmaWarpSpecializedFP8ILi5ENS5_IJNS4_1CILi2EEESB_NSA_ILi1EEEEEENS1_32KernelTmaWarpSpecializedPingpongEEENS5_IJNSA_ILi64EEENSA_ILi256EEENSA_ILi32EEEEEENS_12float_e5m2_tENS5_IJlSC_lEEESK_SL_NS4_8TiledMMAINS4_8MMA_AtomIJNS4_4SM904GMMA31MMA_64x256x32_F32E5M2E5M2_SS_TNILNSP_7ScaleInE1ELSR_1EEEEEENS4_6LayoutINS5_IJSC_SC_SC_EEENS5_IJNSA_ILi0EEESW_SW_EEEEENS5_IJNS4_10UnderscoreESZ_SZ_EEEEENS4_23SM90_TMA_LOAD_MULTICASTENS4_14ComposedLayoutINS4_7SwizzleILi1ELi4ELi3EEENS4_18smem_ptr_flag_bitsILi8EEENSU_INS5_IJNSA_ILi8EEESI_EEENS5_IJSI_SC_EEEEEEEvNS4_8identityES12_S1C_vS1D_EENS_8epilogue10collective6detail29Sm90TmaWarpSpecializedAdapterINS1G_15DefaultEpilogueISK_SL_SL_NS1F_6thread17LinearCombinationISK_Li1EffLNS1K_9ScaleType4KindE0ELNS_15FloatRoundStyleE2ESK_EENS1_15EpilogueDefaultEEEEEvvEEEEvNT_6ParamsE,"aw",@nobits
	.sectionflags	@""
	.align	16
	.zero		1024


//--------------------- .nv.shared.reserved.0     --------------------------
	.section	.nv.shared.reserved.0,"aw",@nobits
	.weak		__nv_reservedSMEM_offset_0_alias
	.size		__nv_reservedSMEM_offset_0_alias, 0, 0
	.other		__nv_reservedSMEM_offset_0_alias,@"STO_CUDA_RESERVED_SHARED STV_DEFAULT"
__nv_reservedSMEM_offset_0_alias:
	.zero		0


//--------------------- .nv.global                --------------------------
	.section	.nv.global,"aw",@nobits
.nv.global:
	.type		_ZN39_INTERNAL_e0c33ea4_4_k_cu_392d4ea0_54804cute1_E,@object
	.size		_ZN39_INTERNAL_e0c33ea4_4_k_cu_392d4ea0_54804cute1_E,(_ZN39_INTERNAL_e0c33ea4_4_k_cu_392d4ea0_54804cuda3std3__45__cpo6cbeginE - _ZN39_INTERNAL_e0c33ea4_4_k_cu_392d4ea0_54804cute1_E)
_ZN39_INTERNAL_e0c33ea4_4_k_cu_392d4ea0_54804cute1_E:
	.zero		1
	.type		_ZN39_INTERNAL_e0c33ea4_4_k_cu_392d4ea0_54804cuda3std3__45__cpo6cbeginE,@object
	.size		_ZN39_INTERNAL_e0c33ea4_4_k_cu_392d4ea0_54804cuda3std3__45__cpo6cbeginE,(_ZN39_INTERNAL_e0c33ea4_4_k_cu_392d4ea0_54804cuda3std3__48in_placeE - _ZN39_INTERNAL_e0c33ea4_4_k_cu_392d4ea0_54804cuda3std3__45__cpo6cbeginE)
_ZN39_INTERNAL_e0c33ea4_4_k_cu_392d4ea0_54804cuda3std3__45__cpo6cbeginE:
	.zero		1
	.type		_ZN39_INTERNAL_e0c33ea4_4_k_cu_392d4ea0_54804cuda3std3__48in_placeE,@object
	.size		_ZN39_INTERNAL_e0c33ea4_4_k_cu_392d4ea0_54804cuda3std3__48in_placeE,(_ZN39_INTERNAL_e0c33ea4_4_k_cu_392d4ea0_54804cuda3std6ranges3__45__cpo9iter_moveE - _ZN39_INTERNAL_e0c33ea4_4_k_cu_392d4ea0_54804cuda3std3__48in_placeE)
_ZN39_INTERNAL_e0c33ea4_4_k_cu_392d4ea0_54804cuda3std3__48in_placeE:
	.zero		1
	.type		_ZN39_INTERNAL_e0c33ea4_4_k_cu_392d4ea0_54804cuda3std6ranges3__45__cpo9iter_moveE,@object
	.size		_ZN39_INTERNAL_e0c33ea4_4_k_cu_392d4ea0_54804cuda3std6ranges3__45__cpo9iter_moveE,(_ZN39_INTERNAL_e0c33ea4_4_k_cu_392d4ea0_54804cuda3std3__45__cpo5beginE - _ZN39_INTERNAL_e0c33ea4_4_k_cu_392d4ea0_54804cuda3std6ranges3__45__cpo9iter_moveE)
_ZN39_INTERNAL_e0c33ea4_4_k_cu_392d4ea0_54804cuda3std6ranges3__45__cpo9iter_moveE:
	.zero		1
	.type		_ZN39_INTERNAL_e0c33ea4_4_k_cu_392d4ea0_54804cuda3std3__45__cpo5beginE,@object
	.size		_ZN39_INTERNAL_e0c33ea4_4_k_cu_392d4ea0_54804cuda3std3__45__cpo5beginE,(_ZN39_INTERNAL_e0c33ea4_4_k_cu_392d4ea0_54804cuda3std3__441_GLOBAL__N__e0c33ea4_4_k_cu_392d4ea0_54806ignoreE - _ZN39_INTERNAL_e0c33ea4_4_k_cu_392d4ea0_54804cuda3std3__45__cpo5beginE)
_ZN39_INTERNAL_e0c33ea4_4_k_cu_392d4ea0_54804cuda3std3__45__cpo5beginE:
	.zero		1
	.type		_ZN39_INTERNAL_e0c33ea4_4_k_cu_392d4ea0_54804cuda3std3__441_GLOBAL__N__e0c33ea4_4_k_cu_392d4ea0_54806ignoreE,@object
	.size		_ZN39_INTERNAL_e0c33ea4_4_k_cu_392d4ea0_54804cuda3std3__441_GLOBAL__N__e0c33ea4_4_k_cu_392d4ea0_54806ignoreE,(_ZN39_INTERNAL_e0c33ea4_4_k_cu_392d4ea0_54804cute7productE - _ZN39_INTERNAL_e0c33ea4_4_k_cu_392d4ea0_54804cuda3std3__441_GLOBAL__N__e0c33ea4_4_k_cu_392d4ea0_54806ignoreE)
_ZN39_INTERNAL_e0c33ea4_4_k_cu_392d4ea0_54804cuda3std3__441_GLOBAL__N__e0c33ea4_4_k_cu_392d4ea0_54806ignoreE:
	.zero		1
	.type		_ZN39_INTERNAL_e0c33ea4_4_k_cu_392d4ea0_54804cute7productE,@object
	.size		_ZN39_INTERNAL_e0c33ea4_4_k_cu_392d4ea0_54804cute7productE,(_ZN39_INTERNAL_e0c33ea4_4_k_cu_392d4ea0_54804cuda3std3__45__cpo3endE - _ZN39_INTERNAL_e0c33ea4_4_k_cu_392d4ea0_54804cute7productE)
_ZN39_INTERNAL_e0c33ea4_4_k_cu_392d4ea0_54804cute7productE:
	.zero		1
	.type		_ZN39_INTERNAL_e0c33ea4_4_k_cu_392d4ea0_54804cuda3std3__45__cpo3endE,@object
	.size		_ZN39_INTERNAL_e0c33ea4_4_k_cu_392d4ea0_54804cuda3std3__45__cpo3endE,(_ZN39_INTERNAL_e0c33ea4_4_k_cu_392d4ea0_54804cuda3std3__419piecewise_constructE - _ZN39_INTERNAL_e0c33ea4_4_k_cu_392d4ea0_54804cuda3std3__45__cpo3endE)
_ZN39_INTERNAL_e0c33ea4_4_k_cu_392d4ea0_54804cuda3std3__45__cpo3endE:
	.zero		1
	.type		_ZN39_INTERNAL_e0c33ea4_4_k_cu_392d4ea0_54804cuda3std3__419piecewise_constructE,@object
	.size		_ZN39_INTERNAL_e0c33ea4_4_k_cu_392d4ea0_54804cuda3std3__419piecewise_constructE,(_ZN39_INTERNAL_e0c33ea4_4_k_cu_392d4ea0_54804cuda3std3__45__cpo4cendE - _ZN39_INTERNAL_e0c33ea4_4_k_cu_392d4ea0_54804cuda3std3__419piecewise_constructE)
_ZN39_INTERNAL_e0c33ea4_4_k_cu_392d4ea0_54804cuda3std3__419piecewise_constructE:
	.zero		1
	.type		_ZN39_INTERNAL_e0c33ea4_4_k_cu_392d4ea0_54804cuda3std3__45__cpo4cendE,@object
	.size		_ZN39_INTERNAL_e0c33ea4_4_k_cu_392d4ea0_54804cuda3std3__45__cpo4cendE,(_ZN39_INTERNAL_e0c33ea4_4_k_cu_392d4ea0_54804cuda3std6ranges3__45__cpo4swapE - _ZN39_INTERNAL_e0c33ea4_4_k_cu_392d4ea0_54804cuda3std3__45__cpo4cendE)
_ZN39_INTERNAL_e0c33ea4_4_k_cu_392d4ea0_54804cuda3std3__45__cpo4cendE:
	.zero		1
	.type		_ZN39_INTERNAL_e0c33ea4_4_k_cu_392d4ea0_54804cuda3std6ranges3__45__cpo4swapE,@object
	.size		_ZN39_INTERNAL_e0c33ea4_4_k_cu_392d4ea0_54804cuda3std6ranges3__45__cpo4swapE,(.L_7 - _ZN39_INTERNAL_e0c33ea4_4_k_cu_392d4ea0_54804cuda3std6ranges3__45__cpo4swapE)
_ZN39_INTERNAL_e0c33ea4_4_k_cu_392d4ea0_54804cuda3std6ranges3__45__cpo4swapE:
	.zero		1
.L_7:


//--------------------- .nv.constant0._ZN7cutlass13device_kernelINS_4gemm6kernel13GemmUniversalIN4cute5tupleIJiiiiEEENS1_10collective13CollectiveMmaINS1_37MainloopSm90TmaGmmaWarpSpecializedFP8ILi5ENS5_IJNS4_1CILi2EEESB_NSA_ILi1EEEEEENS1_32KernelTmaWarpSpecializedPingpongEEENS5_IJNSA_ILi64EEENSA_ILi256EEENSA_ILi32EEEEEENS_12float_e5m2_tENS5_IJlSC_lEEESK_SL_NS4_8TiledMMAINS4_8MMA_AtomIJNS4_4SM904GMMA31MMA_64x256x32_F32E5M2E5M2_SS_TNILNSP_7ScaleInE1ELSR_1EEEEEENS4_6LayoutINS5_IJSC_SC_SC_EEENS5_IJNSA_ILi0EEESW_SW_EEEEENS5_IJNS4_10UnderscoreESZ_SZ_EEEEENS4_23SM90_TMA_LOAD_MULTICASTENS4_14ComposedLayoutINS4_7SwizzleILi1ELi4ELi3EEENS4_18smem_ptr_flag_bitsILi8EEENSU_INS5_IJNSA_ILi8EEESI_EEENS5_IJSI_SC_EEEEEEEvNS4_8identityES12_S1C_vS1D_EENS_8epilogue10collective6detail29Sm90TmaWarpSpecializedAdapterINS1G_15DefaultEpilogueISK_SL_SL_NS1F_6thread17LinearCombinationISK_Li1EffLNS1K_9ScaleType4KindE0ELNS_15FloatRoundStyleE2ESK_EENS1_15EpilogueDefaultEEEEEvvEEEEvNT_6ParamsE --------------------------
	.section	.nv.constant0._ZN7cutlass13device_kernelINS_4gemm6kernel13GemmUniversalIN4cute5tupleIJiiiiEEENS1_10collective13CollectiveMmaINS1_37MainloopSm90TmaGmmaWarpSpecializedFP8ILi5ENS5_IJNS4_1CILi2EEESB_NSA_ILi1EEEEEENS1_32KernelTmaWarpSpecializedPingpongEEENS5_IJNSA_ILi64EEENSA_ILi256EEENSA_ILi32EEEEEENS_12float_e5m2_tENS5_IJlSC_lEEESK_SL_NS4_8TiledMMAINS4_8MMA_AtomIJNS4_4SM904GMMA31MMA_64x256x32_F32E5M2E5M2_SS_TNILNSP_7ScaleInE1ELSR_1EEEEEENS4_6LayoutINS5_IJSC_SC_SC_EEENS5_IJNSA_ILi0EEESW_SW_EEEEENS5_IJNS4_10UnderscoreESZ_SZ_EEEEENS4_23SM90_TMA_LOAD_MULTICASTENS4_14ComposedLayoutINS4_7SwizzleILi1ELi4ELi3EEENS4_18smem_ptr_flag_bitsILi8EEENSU_INS5_IJNSA_ILi8EEESI_EEENS5_IJSI_SC_EEEEEEEvNS4_8identityES12_S1C_vS1D_EENS_8epilogue10collective6detail29Sm90TmaWarpSpecializedAdapterINS1G_15DefaultEpilogueISK_SL_SL_NS1F_6thread17LinearCombinationISK_Li1EffLNS1K_9ScaleType4KindE0ELNS_15FloatRoundStyleE2ESK_EENS1_15EpilogueDefaultEEEEEvvEEEEvNT_6ParamsE,"a",@progbits
	.sectionflags	@""
	.align	4
.nv.constant0._ZN7cutlass13device_kernelINS_4gemm6kernel13GemmUniversalIN4cute5tupleIJiiiiEEENS1_10collective13CollectiveMmaINS1_37MainloopSm90TmaGmmaWarpSpecializedFP8ILi5ENS5_IJNS4_1CILi2EEESB_NSA_ILi1EEEEEENS1_32KernelTmaWarpSpecializedPingpongEEENS5_IJNSA_ILi64EEENSA_ILi256EEENSA_ILi32EEEEEENS_12float_e5m2_tENS5_IJlSC_lEEESK_SL_NS4_8TiledMMAINS4_8MMA_AtomIJNS4_4SM904GMMA31MMA_64x256x32_F32E5M2E5M2_SS_TNILNSP_7ScaleInE1ELSR_1EEEEEENS4_6LayoutINS5_IJSC_SC_SC_EEENS5_IJNSA_ILi0EEESW_SW_EEEEENS5_IJNS4_10UnderscoreESZ_SZ_EEEEENS4_23SM90_TMA_LOAD_MULTICASTENS4_14ComposedLayoutINS4_7SwizzleILi1ELi4ELi3EEENS4_18smem_ptr_flag_bitsILi8EEENSU_INS5_IJNSA_ILi8EEESI_EEENS5_IJSI_SC_EEEEEEEvNS4_8identityES12_S1C_vS1D_EENS_8epilogue10collective6detail29Sm90TmaWarpSpecializedAdapterINS1G_15DefaultEpilogueISK_SL_SL_NS1F_6thread17LinearCombinationISK_Li1EffLNS1K_9ScaleType4KindE0ELNS_15FloatRoundStyleE2ESK_EENS1_15EpilogueDefaultEEEEEvvEEEEvNT_6ParamsE:
	.zero		1664


//--------------------- SYMBOLS --------------------------

	.type		.nv.reservedSmem.offset0,@object
	.size		.nv.reservedSmem.offset0,0x4
